	.target	sm_100a

	.elftype	@"ET_EXEC"


//--------------------- .note.nv.tkinfo           --------------------------
	.section	.note.nv.tkinfo,"",@"SHT_NOTE"
	.sectionflags	@"SHF_NOTE_NV_TKINFO"
	.tkinfo
        /*0018*/ 	.word	0x00000081
        /*0030*/ 	.string	""
        /*0030*/ 	.string	"ptxas-blackwell"
        /*0030*/ 	.string	"Cuda compilation tools, release 12.9, V12.9.86"
        /*0030*/ 	.string	"Build cuda_12.9.r12.9/compiler.36037853_0"
        /*0030*/ 	.string	"-v  -suppress-debug-info  -lineinfo  -arch sm_100a "



//--------------------- .note.nv.cuver            --------------------------
	.section	.note.nv.cuver,"",@"SHT_NOTE"
	.sectionflags	@"SHF_NOTE_NV_CUVER"
        /*0018*/ 	.short	0x0001
        /*001a*/ 	.short	0x0064
        /*001c*/ 	.short	0x0001
        /*001e*/ 	.short	0x0000
        /*0020*/ 	.short	0x0001
        /*0022*/ 	.short	0x0000


//--------------------- .nv.info                  --------------------------
	.section	.nv.info,"",@"SHT_CUDA_INFO"
	.align	4


	//----- nvinfo : EIATTR_REGCOUNT
	.align		4
        /*0000*/ 	.byte	0x04, 0x2f
        /*0002*/ 	.short	(.L_4 - .L_3)
	.align		4
.L_3:
        /*0004*/ 	.word	index@(gluon_tcgen05)
        /*0008*/ 	.word	0x00000047


	//----- nvinfo : EIATTR_FRAME_SIZE
	.align		4
.L_4:
        /*000c*/ 	.byte	0x04, 0x11
        /*000e*/ 	.short	(.L_6 - .L_5)
	.align		4
.L_5:
        /*0010*/ 	.word	index@($__internal_2_$__cuda_sm10x_tcgen05_guardrail_trap_unallocated_columns_being_dealloced)
        /*0014*/ 	.word	0x00000000


	//----- nvinfo : EIATTR_FRAME_SIZE
	.align		4
.L_6:
        /*0018*/ 	.byte	0x04, 0x11
        /*001a*/ 	.short	(.L_8 - .L_7)
	.align		4
.L_7:
        /*001c*/ 	.word	index@($__internal_1_$__cuda_sm10x_tcgen05_guardrail_trap_phase_invalid_during_alloc)
        /*0020*/ 	.word	0x00000000


	//----- nvinfo : EIATTR_FRAME_SIZE
	.align		4
.L_8:
        /*0024*/ 	.byte	0x04, 0x11
        /*0026*/ 	.short	(.L_10 - .L_9)
	.align		4
.L_9:
        /*0028*/ 	.word	index@($__internal_0_$__cuda_sm10x_tcgen05_guardrail_trap_col_being_dealloced_not_returned_by_alloc)
        /*002c*/ 	.word	0x00000000


	//----- nvinfo : EIATTR_FRAME_SIZE
	.align		4
.L_10:
        /*0030*/ 	.byte	0x04, 0x11
        /*0032*/ 	.short	(.L_12 - .L_11)
	.align		4
.L_11:
        /*0034*/ 	.word	index@(gluon_tcgen05)
        /*0038*/ 	.word	0x00000000


	//----- nvinfo : EIATTR_MIN_STACK_SIZE
	.align		4
.L_12:
        /*003c*/ 	.byte	0x04, 0x12
        /*003e*/ 	.short	(.L_14 - .L_13)
	.align		4
.L_13:
        /*0040*/ 	.word	index@(gluon_tcgen05)
        /*0044*/ 	.word	0x00000000
.L_14:


//--------------------- .nv.info.gluon_tcgen05    --------------------------
	.section	.nv.info.gluon_tcgen05,"",@"SHT_CUDA_INFO"
	.sectionflags	@""
	.align	4


	//----- nvinfo : EIATTR_CUDA_API_VERSION
	.align		4
        /*0000*/ 	.byte	0x04, 0x37
        /*0002*/ 	.short	(.L_16 - .L_15)
.L_15:
        /*0004*/ 	.word	0x00000081


	//----- nvinfo : EIATTR_KPARAM_INFO
	.align		4
.L_16:
        /*0008*/ 	.byte	0x04, 0x17
        /*000a*/ 	.short	(.L_18 - .L_17)
.L_17:
        /*000c*/ 	.word	0x00000000
        /*0010*/ 	.short	0x000a
        /*0012*/ 	.short	0x0048
        /*0014*/ 	.byte	0x00, 0xf4, 0x21, 0x00


	//----- nvinfo : EIATTR_KPARAM_INFO
	.align		4
.L_18:
        /*0018*/ 	.byte	0x04, 0x17
        /*001a*/ 	.short	(.L_20 - .L_19)
.L_19:
        /*001c*/ 	.word	0x00000000
        /*0020*/ 	.short	0x0009
        /*0022*/ 	.short	0x0040
        /*0024*/ 	.byte	0x00, 0xf4, 0x21, 0x00


	//----- nvinfo : EIATTR_KPARAM_INFO
	.align		4
.L_20:
        /*0028*/ 	.byte	0x04, 0x17
        /*002a*/ 	.short	(.L_22 - .L_21)
.L_21:
        /*002c*/ 	.word	0x00000000
        /*0030*/ 	.short	0x0008
        /*0032*/ 	.short	0x0038
        /*0034*/ 	.byte	0x00, 0xf0, 0x21, 0x00


	//----- nvinfo : EIATTR_KPARAM_INFO
	.align		4
.L_22:
        /*0038*/ 	.byte	0x04, 0x17
        /*003a*/ 	.short	(.L_24 - .L_23)
.L_23:
        /*003c*/ 	.word	0x00000000
        /*0040*/ 	.short	0x0007
        /*0042*/ 	.short	0x0030
        /*0044*/ 	.byte	0x00, 0xf0, 0x21, 0x00


	//----- nvinfo : EIATTR_KPARAM_INFO
	.align		4
.L_24:
        /*0048*/ 	.byte	0x04, 0x17
        /*004a*/ 	.short	(.L_26 - .L_25)
.L_25:
        /*004c*/ 	.word	0x00000000
        /*0050*/ 	.short	0x0006
        /*0052*/ 	.short	0x0028
        /*0054*/ 	.byte	0x00, 0xf0, 0x21, 0x00


	//----- nvinfo : EIATTR_KPARAM_INFO
	.align		4
.L_26:
        /*0058*/ 	.byte	0x04, 0x17
        /*005a*/ 	.short	(.L_28 - .L_27)
.L_27:
        /*005c*/ 	.word	0x00000000
        /*0060*/ 	.short	0x0005
        /*0062*/ 	.short	0x0020
        /*0064*/ 	.byte	0x00, 0xf0, 0x11, 0x00


	//----- nvinfo : EIATTR_KPARAM_INFO
	.align		4
.L_28:
        /*0068*/ 	.byte	0x04, 0x17
        /*006a*/ 	.short	(.L_30 - .L_29)
.L_29:
        /*006c*/ 	.word	0x00000000
        /*0070*/ 	.short	0x0004
        /*0072*/ 	.short	0x001c
        /*0074*/ 	.byte	0x00, 0xf0, 0x11, 0x00


	//----- nvinfo : EIATTR_KPARAM_INFO
	.align		4
.L_30:
        /*0078*/ 	.byte	0x04, 0x17
        /*007a*/ 	.short	(.L_32 - .L_31)
.L_31:
        /*007c*/ 	.word	0x00000000
        /*0080*/ 	.short	0x0003
        /*0082*/ 	.short	0x0018
        /*0084*/ 	.byte	0x00, 0xf0, 0x11, 0x00


	//----- nvinfo : EIATTR_KPARAM_INFO
	.align		4
.L_32:
        /*0088*/ 	.byte	0x04, 0x17
        /*008a*/ 	.short	(.L_34 - .L_33)
.L_33:
        /*008c*/ 	.word	0x00000000
        /*0090*/ 	.short	0x0002
        /*0092*/ 	.short	0x0010
        /*0094*/ 	.byte	0x00, 0xf4, 0x21, 0x00


	//----- nvinfo : EIATTR_KPARAM_INFO
	.align		4
.L_34:
        /*0098*/ 	.byte	0x04, 0x17
        /*009a*/ 	.short	(.L_36 - .L_35)
.L_35:
        /*009c*/ 	.word	0x00000000
        /*00a0*/ 	.short	0x0001
        /*00a2*/ 	.short	0x0008
        /*00a4*/ 	.byte	0x00, 0xf4, 0x21, 0x00


	//----- nvinfo : EIATTR_KPARAM_INFO
	.align		4
.L_36:
        /*00a8*/ 	.byte	0x04, 0x17
        /*00aa*/ 	.short	(.L_38 - .L_37)
.L_37:
        /*00ac*/ 	.word	0x00000000
        /*00b0*/ 	.short	0x0000
        /*00b2*/ 	.short	0x0000
        /*00b4*/ 	.byte	0x00, 0xf4, 0x21, 0x00


	//----- nvinfo : EIATTR_AT_ENTRY_FRAGMENTS
	.align		4
.L_38:
        /*00b8*/ 	.byte	0x04, 0x4f
        /*00ba*/ 	.short	(.L_40 - .L_39)


	//   ....[0]....
.L_39:
        /*00bc*/ 	.word	0x00000004


	//----- nvinfo : EIATTR_RESERVED_SMEM_USED
	.align		4
.L_40:
        /*00c0*/ 	.byte	0x01, 0x41
	.zero		2


	//----- nvinfo : EIATTR_SPARSE_MMA_MASK
	.align		4
        /*00c4*/ 	.byte	0x03, 0x50
        /*00c6*/ 	.short	0x0000


	//----- nvinfo : EIATTR_TCGEN05_1CTA_USED
	.align		4
        /*00c8*/ 	.byte	0x01, 0x51
	.zero		2


	//----- nvinfo : EIATTR_MAXREG_COUNT
	.align		4
        /*00cc*/ 	.byte	0x03, 0x1b
        /*00ce*/ 	.short	0x00ff


	//----- nvinfo : EIATTR_NUM_BARRIERS
	.align		4
        /*00d0*/ 	.byte	0x02, 0x4c
        /*00d2*/ 	.byte	0x01
	.zero		1


	//----- nvinfo : EIATTR_INT_WARP_WIDE_INSTR_OFFSETS
	.align		4
        /*00d4*/ 	.byte	0x04, 0x31
        /*00d6*/ 	.short	(.L_42 - .L_41)


	//   ....[0]....
.L_41:
        /*00d8*/ 	.word	0x00001620


	//   ....[1]....
        /*00dc*/ 	.word	0x00001640


	//   ....[2]....
        /*00e0*/ 	.word	0x000016c0


	//   ....[3]....
        /*00e4*/ 	.word	0x00001a90


	//   ....[4]....
        /*00e8*/ 	.word	0x00001aa0


	//   ....[5]....
        /*00ec*/ 	.word	0x00001b00


	//   ....[6]....
        /*00f0*/ 	.word	0x00001b10


	//   ....[7]....
        /*00f4*/ 	.word	0x00001de0


	//   ....[8]....
        /*00f8*/ 	.word	0x00001df0


	//   ....[9]....
        /*00fc*/ 	.word	0x00001f70


	//   ....[10]....
        /*0100*/ 	.word	0x00001fa0


	//   ....[11]....
        /*0104*/ 	.word	0x00001fd0


	//   ....[12]....
        /*0108*/ 	.word	0x00001ff0


	//   ....[13]....
        /*010c*/ 	.word	0x000022f0


	//   ....[14]....
        /*0110*/ 	.word	0x00002300


	//   ....[15]....
        /*0114*/ 	.word	0x000026a0


	//   ....[16]....
        /*0118*/ 	.word	0x000026b0


	//   ....[17]....
        /*011c*/ 	.word	0x00002b20


	//   ....[18]....
        /*0120*/ 	.word	0x00002b70


	//----- nvinfo : EIATTR_COOP_GROUP_MASK_REGIDS
	.align		4
.L_42:
        /*0124*/ 	.byte	0x04, 0x29
        /*0126*/ 	.short	(.L_44 - .L_43)


	//   ....[0]....
.L_43:
        /*0128*/ 	.word	0xffffffff


	//   ....[1]....
        /*012c*/ 	.word	0xffffffff


	//   ....[2]....
        /*0130*/ 	.word	0xffffffff


	//   ....[3]....
        /*0134*/ 	.word	0xffffffff


	//   ....[4]....
        /*0138*/ 	.word	0xffffffff


	//   ....[5]....
        /*013c*/ 	.word	0xffffffff


	//   ....[6]....
        /*0140*/ 	.word	0xffffffff


	//   ....[7]....
        /*0144*/ 	.word	0xffffffff


	//   ....[8]....
        /*0148*/ 	.word	0xffffffff


	//   ....[9]....
        /*014c*/ 	.word	0xffffffff


	//----- nvinfo : EIATTR_COOP_GROUP_INSTR_OFFSETS
	.align		4
.L_44:
        /*0150*/ 	.byte	0x04, 0x28
        /*0152*/ 	.short	(.L_46 - .L_45)


	//   ....[0]....
.L_45:
        /*0154*/ 	.word	0x00000050


	//   ....[1]....
        /*0158*/ 	.word	0x00000310


	//   ....[2]....
        /*015c*/ 	.word	0x000004f0


	//   ....[3]....
        /*0160*/ 	.word	0x000009a0


	//   ....[4]....
        /*0164*/ 	.word	0x00000ae0


	//   ....[5]....
        /*0168*/ 	.word	0x00000f50


	//   ....[6]....
        /*016c*/ 	.word	0x00001090


	//   ....[7]....
        /*0170*/ 	.word	0x000014e0


	//   ....[8]....
        /*0174*/ 	.word	0x000029b0


	//   ....[9]....
        /*0178*/ 	.word	0x00002c20


	//----- nvinfo : EIATTR_VRC_CTA_INIT_COUNT
	.align		4
.L_46:
        /*017c*/ 	.byte	0x02, 0x4a
        /*017e*/ 	.byte	0x80
	.zero		1


	//----- nvinfo : EIATTR_MBARRIER_INSTR_OFFSETS
	.align		4
        /*0180*/ 	.byte	0x04, 0x39
        /*0182*/ 	.short	(.L_48 - .L_47)


	//   ....[0]....
.L_47:
        /*0184*/ 	.word	0x000016e0
        /*0188*/ 	.word	0x000000ff
        /*018c*/ 	.word	0x00018000
        /*0190*/ 	.short	0x0100
        /*0192*/ 	.byte	0x08
	.zero		1


	//   ....[1]....
        /*0194*/ 	.word	0x000016f0
        /*0198*/ 	.word	0x000000ff
        /*019c*/ 	.word	0x00018020
        /*01a0*/ 	.short	0x0100
        /*01a2*/ 	.byte	0x08
	.zero		1


	//   ....[2]....
        /*01a4*/ 	.word	0x000017a0
        /*01a8*/ 	.word	0x000000ff
        /*01ac*/ 	.word	0x00018008
        /*01b0*/ 	.short	0x0100
        /*01b2*/ 	.byte	0x08
	.zero		1


	//   ....[3]....
        /*01b4*/ 	.word	0x000017b0
        /*01b8*/ 	.word	0x000000ff
        /*01bc*/ 	.word	0x00018028
        /*01c0*/ 	.short	0x0100
        /*01c2*/ 	.byte	0x08
	.zero		1


	//   ....[4]....
        /*01c4*/ 	.word	0x00001890
        /*01c8*/ 	.word	0x000000ff
        /*01cc*/ 	.word	0x00018010
        /*01d0*/ 	.short	0x0100
        /*01d2*/ 	.byte	0x08
	.zero		1


	//   ....[5]....
        /*01d4*/ 	.word	0x000018a0
        /*01d8*/ 	.word	0x000000ff
        /*01dc*/ 	.word	0x00018030
        /*01e0*/ 	.short	0x0100
        /*01e2*/ 	.byte	0x08
	.zero		1


	//   ....[6]....
        /*01e4*/ 	.word	0x000019b0
        /*01e8*/ 	.word	0x000000ff
        /*01ec*/ 	.word	0x00018018
        /*01f0*/ 	.short	0x0100
        /*01f2*/ 	.byte	0x08
	.zero		1


	//   ....[7]....
        /*01f4*/ 	.word	0x000019c0
        /*01f8*/ 	.word	0x000000ff
        /*01fc*/ 	.word	0x00018038
        /*0200*/ 	.short	0x0100
        /*0202*/ 	.byte	0x08
	.zero		1


	//   ....[8]....
        /*0204*/ 	.word	0x00001ba0
        /*0208*/ 	.word	0x000000ff
        /*020c*/ 	.word	0x00018000
        /*0210*/ 	.short	0x010a
        /*0212*/ 	.byte	0x08
	.zero		1


	//   ....[9]....
        /*0214*/ 	.word	0x00001e40
        /*0218*/ 	.word	0x000000ff
        /*021c*/ 	.word	0x00018020
        /*0220*/ 	.short	0x010a
        /*0222*/ 	.byte	0x08
	.zero		1


	//   ....[10]....
        /*0224*/ 	.word	0x00002070
        /*0228*/ 	.word	0x000000ff
        /*022c*/ 	.word	0x00018000
        /*0230*/ 	.short	0x010a
        /*0232*/ 	.byte	0x1c
	.zero		1


	//   ....[11]....
        /*0234*/ 	.word	0x00002340
        /*0238*/ 	.word	0x000000ff
        /*023c*/ 	.word	0x00018020
        /*0240*/ 	.short	0x010a
        /*0242*/ 	.byte	0x1c
	.zero		1


	//   ....[12]....
        /*0244*/ 	.word	0x00002420
        /*0248*/ 	.word	0x000000ff
        /*024c*/ 	.word	0x00018000
        /*0250*/ 	.short	0x0108
        /*0252*/ 	.byte	0x08
	.zero		1


	//   ....[13]....
        /*0254*/ 	.word	0x00002430
        /*0258*/ 	.word	0x000000ff
        /*025c*/ 	.word	0x00018020
        /*0260*/ 	.short	0x0108
        /*0262*/ 	.byte	0x08
	.zero		1


	//   ....[14]....
        /*0264*/ 	.word	0x00002480
        /*0268*/ 	.word	0x000000ff
        /*026c*/ 	.word	0x00018008
        /*0270*/ 	.short	0x0108
        /*0272*/ 	.byte	0x08
	.zero		1


	//   ....[15]....
        /*0274*/ 	.word	0x00002490
        /*0278*/ 	.word	0x000000ff
        /*027c*/ 	.word	0x00018028
        /*0280*/ 	.short	0x0108
        /*0282*/ 	.byte	0x08
	.zero		1


	//   ....[16]....
        /*0284*/ 	.word	0x000024e0
        /*0288*/ 	.word	0x000000ff
        /*028c*/ 	.word	0x00018010
        /*0290*/ 	.short	0x0108
        /*0292*/ 	.byte	0x08
	.zero		1


	//   ....[17]....
        /*0294*/ 	.word	0x000024f0
        /*0298*/ 	.word	0x000000ff
        /*029c*/ 	.word	0x00018030
        /*02a0*/ 	.short	0x0108
        /*02a2*/ 	.byte	0x08
	.zero		1


	//   ....[18]....
        /*02a4*/ 	.word	0x00002540
        /*02a8*/ 	.word	0x000000ff
        /*02ac*/ 	.word	0x00018018
        /*02b0*/ 	.short	0x0108
        /*02b2*/ 	.byte	0x08
	.zero		1


	//   ....[19]....
        /*02b4*/ 	.word	0x00002550
        /*02b8*/ 	.word	0x000000ff
        /*02bc*/ 	.word	0x00018038
        /*02c0*/ 	.short	0x0108
        /*02c2*/ 	.byte	0x08
	.zero		1


	//   ....[20]....
        /*02c4*/ 	.word	0x00002c40
        /*02c8*/ 	.word	0x000000ff
        /*02cc*/ 	.word	0x00018000
        /*02d0*/ 	.short	0x010a
        /*02d2*/ 	.byte	0x08
	.zero		1


	//   ....[21]....
        /*02d4*/ 	.word	0x00002c70
        /*02d8*/ 	.word	0x000000ff
        /*02dc*/ 	.word	0x00018020
        /*02e0*/ 	.short	0x010a
        /*02e2*/ 	.byte	0x08
	.zero		1


	//   ....[22]....
        /*02e4*/ 	.word	0x00002ca0
        /*02e8*/ 	.word	0x000000ff
        /*02ec*/ 	.word	0x00018000
        /*02f0*/ 	.short	0x010a
        /*02f2*/ 	.byte	0x1c
	.zero		1


	//   ....[23]....
        /*02f4*/ 	.word	0x00002cd0
        /*02f8*/ 	.word	0x000000ff
        /*02fc*/ 	.word	0x00018020
        /*0300*/ 	.short	0x010a
        /*0302*/ 	.byte	0x1c
	.zero		1


	//----- nvinfo : EIATTR_NUM_MBARRIERS
	.align		4
.L_48:
        /*0304*/ 	.byte	0x03, 0x38
        /*0306*/ 	.short	0x0008


	//----- nvinfo : EIATTR_EXIT_INSTR_OFFSETS
	.align		4
        /*0308*/ 	.byte	0x04, 0x1c
        /*030a*/ 	.short	(.L_50 - .L_49)


	//   ....[0]....
.L_49:
        /*030c*/ 	.word	0x00002c30


	//----- nvinfo : EIATTR_REQNTID
	.align		4
.L_50:
        /*0310*/ 	.byte	0x04, 0x10
        /*0312*/ 	.short	(.L_52 - .L_51)
.L_51:
        /*0314*/ 	.word	0x00000080
        /*0318*/ 	.word	0x00000001
        /*031c*/ 	.word	0x00000001


	//----- nvinfo : EIATTR_CRS_STACK_SIZE
	.align		4
.L_52:
        /*0320*/ 	.byte	0x04, 0x1e
        /*0322*/ 	.short	(.L_54 - .L_53)
.L_53:
        /*0324*/ 	.word	0x00000000


	//----- nvinfo : EIATTR_CBANK_PARAM_SIZE
	.align		4
.L_54:
        /*0328*/ 	.byte	0x03, 0x19
        /*032a*/ 	.short	0x0050


	//----- nvinfo : EIATTR_PARAM_CBANK
	.align		4
        /*032c*/ 	.byte	0x04, 0x0a
        /*032e*/ 	.short	(.L_56 - .L_55)
	.align		4
.L_55:
        /*0330*/ 	.word	index@(.nv.constant0.gluon_tcgen05)
        /*0334*/ 	.short	0x0380
        /*0336*/ 	.short	0x0050


	//----- nvinfo : EIATTR_SW_WAR
	.align		4
.L_56:
        /*0338*/ 	.byte	0x04, 0x36
        /*033a*/ 	.short	(.L_58 - .L_57)
.L_57:
        /*033c*/ 	.word	0x00000008
.L_58:


//--------------------- .nv.compat                --------------------------
	.section	.nv.compat,"",@"SHT_CUDA_COMPAT_INFO"
	.align	4
        /*0000*/ 	.byte	0x02, 0x02, 0x02, 0x00, 0x02, 0x05, 0x05, 0x00, 0x02, 0x03, 0x03, 0x00, 0x02, 0x06, 0x01, 0x00


//--------------------- .nv.callgraph             --------------------------
	.section	.nv.callgraph,"",@"SHT_CUDA_CALLGRAPH"
	.align	4
	.sectionentsize	8
	.align		4
        /*0000*/ 	.word	0x00000000
	.align		4
        /*0004*/ 	.word	0xffffffff
	.align		4
        /*0008*/ 	.word	0x00000000
	.align		4
        /*000c*/ 	.word	0xfffffffe
	.align		4
        /*0010*/ 	.word	0x00000000
	.align		4
        /*0014*/ 	.word	0xfffffffd
	.align		4
        /*0018*/ 	.word	0x00000000
	.align		4
        /*001c*/ 	.word	0xfffffffc


//--------------------- .text.gluon_tcgen05       --------------------------
	.section	.text.gluon_tcgen05,"ax",@progbits
	.align	128
        .global         gluon_tcgen05
        .type           gluon_tcgen05,@function
        .size           gluon_tcgen05,(.L_x_85 - gluon_tcgen05)
        .other          gluon_tcgen05,@"STO_CUDA_ENTRY STV_DEFAULT"
gluon_tcgen05:
.text.gluon_tcgen05:
[----:B------:R-:W1:Y:S01]  /*0000*/  LDC R1, c[0x0][0x37c] ;  /* 0x0000df00ff017b82 */ /* 0x000e620000000800 */
[----:B------:R-:W2:Y:S02]  /*0010*/  S2R R0, SR_TID.X ;  /* 0x0000000000007919 */ /* 0x000ea40000002100 */
[----:B--2---:R-:W-:-:S13]  /*0020*/  ISETP.GE.U32.AND P2, PT, R0, 0x20, PT ;  /* 0x000000200000780c */ /* 0x004fda0003f46070 */
[----:B------:R-:W-:Y:S05]  /*0030*/  @P2 BRA `(.L_x_0) ;  /* 0x0000000000b82947 */ /* 0x000fea0003800000 */
[----:B------:R-:W2:Y:S01]  /*0040*/  S2UR UR6, SR_CgaCtaId ;  /* 0x00000000000679c3 */ /* 0x000ea20000008800 */
[----:B------:R-:W-:Y:S01]  /*0050*/  NOP ;  /* 0x0000000000007918 */ /* 0x000fe20000000000 */
[----:B------:R-:W-:Y:S02]  /*0060*/  UMOV UR4, 0x40 ;  /* 0x0000004000047882 */ /* 0x000fe40000000000 */
[----:B--2---:R-:W-:-:S09]  /*0070*/  ULEA UR4, UR6, UR4, 0x18 ;  /* 0x0000000406047291 */ /* 0x004fd2000f8ec0ff */
[----:B------:R-:W2:Y:S01]  /*0080*/  LDS.U8 R2, [UR4] ;  /* 0x00000004ff027984 */ /* 0x000ea20008000000 */
[----:B------:R-:W-:Y:S02]  /*0090*/  UMOV UR4, 0x400 ;  /* 0x0000040000047882 */ /* 0x000fe40000000000 */
[----:B------:R-:W-:Y:S01]  /*00a0*/  ULEA UR4, UR6, UR4, 0x18 ;  /* 0x0000000406047291 */ /* 0x000fe2000f8ec0ff */
[----:B--2---:R-:W-:-:S13]  /*00b0*/  ISETP.NE.AND P0, PT, R2, RZ, PT ;  /* 0x000000ff0200720c */ /* 0x004fda0003f05270 */
[----:B------:R-:W-:Y:S05]  /*00c0*/  @P0 BRA `(.L_x_1) ;  /* 0x00000000007c0947 */ /* 0x000fea0003800000 */
[----:B------:R-:W-:-:S13]  /*00d0*/  ELECT P0, URZ, PT ;  /* 0x0000000000ff782f */ /* 0x000fda0003800000 */
[----:B------:R-:W-:Y:S05]  /*00e0*/  @!P0 BRA `(.L_x_2) ;  /* 0x0000000000848947 */ /* 0x000fea0003800000 */
[----:B------:R-:W-:Y:S01]  /*00f0*/  UMOV UR5, 0x4 ;  /* 0x0000000400057882 */ /* 0x000fe20000000000 */
[----:B------:R-:W-:Y:S02]  /*0100*/  IMAD.MOV.U32 R5, RZ, RZ, 0x1 ;  /* 0x00000001ff057424 */ /* 0x000fe400078e00ff */
[----:B------:R-:W-:Y:S02]  /*0110*/  IMAD.MOV.U32 R3, RZ, RZ, 0xf ;  /* 0x0000000fff037424 */ /* 0x000fe400078e00ff */
[----:B------:R-:W-:Y:S04]  /*0120*/  DEPBAR.LE SB2, 0x36 ;  /* 0x0000ad800000791a */ /* 0x000fe80000000000 */
[----:B------:R-:W2:Y:S02]  /*0130*/  UTCATOMSWS.FIND_AND_SET.ALIGN UP0, UR5, UR5 ;  /* 0x00000005000575e3 */ /* 0x000ea40008000800 */
[----:B--2---:R-:W-:-:S04]  /*0140*/  PLOP3.LUT P0, PT, PT, PT, UP0, 0x80, 0x8 ;  /* 0x000000000008781c */ /* 0x004fc80003f0f008 */
[----:B------:R-:W-:-:S04]  /*0150*/  SEL R2, RZ, 0xffffffff, !P0 ;  /* 0xffffffffff027807 */ /* 0x000fc80004000000 */
[----:B------:R-:W-:Y:S01]  /*0160*/  ISETP.NE.AND P0, PT, R2, RZ, PT ;  /* 0x000000ff0200720c */ /* 0x000fe20003f05270 */
[----:B------:R-:W-:-:S12]  /*0170*/  IMAD.U32 R2, RZ, RZ, UR5 ;  /* 0x00000005ff027e24 */ /* 0x000fd8000f8e00ff */
[----:B------:R-:W-:Y:S05]  /*0180*/  @P0 BRA `(.L_x_3) ;  /* 0x0000000000240947 */ /* 0x000fea0003800000 */
.L_x_4:
[----:B------:R-:W-:Y:S05]  /*0190*/  NANOSLEEP 0x64 ;  /* 0x000000640000795d */ /* 0x000fea0003800000 */
[----:B------:R-:W-:-:S05]  /*01a0*/  UMOV UR5, 0x4 ;  /* 0x0000000400057882 */ /* 0x000fca0000000000 */
[----:B------:R-:W-:Y:S04]  /*01b0*/  DEPBAR.LE SB2, 0x36 ;  /* 0x0000ad800000791a */ /* 0x000fe80000000000 */
[----:B------:R-:W2:Y:S02]  /*01c0*/  UTCATOMSWS.FIND_AND_SET.ALIGN UP0, UR5, UR5 ;  /* 0x00000005000575e3 */ /* 0x000ea40008000800 */
[----:B--2---:R-:W-:-:S04]  /*01d0*/  PLOP3.LUT P0, PT, PT, PT, UP0, 0x80, 0x8 ;  /* 0x000000000008781c */ /* 0x004fc80003f0f008 */
[----:B------:R-:W-:-:S04]  /*01e0*/  SEL R2, RZ, 0xffffffff, !P0 ;  /* 0xffffffffff027807 */ /* 0x000fc80004000000 */
[----:B------:R-:W-:Y:S01]  /*01f0*/  ISETP.NE.AND P0, PT, R2, RZ, PT ;  /* 0x000000ff0200720c */ /* 0x000fe20003f05270 */
[----:B------:R-:W-:-:S12]  /*0200*/  IMAD.U32 R2, RZ, RZ, UR5 ;  /* 0x00000005ff027e24 */ /* 0x000fd8000f8e00ff */
[----:B------:R-:W-:Y:S05]  /*0210*/  @!P0 BRA `(.L_x_4) ;  /* 0xfffffffc00dc8947 */ /* 0x000fea000383ffff */
.L_x_3:
[C---:B------:R-:W-:Y:S01]  /*0220*/  VIADD R4, R2.reuse, 0x10 ;  /* 0x0000001002047836 */ /* 0x040fe20000000000 */
[----:B------:R-:W-:Y:S01]  /*0230*/  UMOV UR5, 0x50 ;  /* 0x0000005000057882 */ /* 0x000fe20000000000 */
[----:B------:R-:W-:Y:S01]  /*0240*/  SHF.L.U32 R3, R3, R2, RZ ;  /* 0x0000000203037219 */ /* 0x000fe200000006ff */
[----:B------:R-:W-:Y:S01]  /*0250*/  ULEA UR5, UR6, UR5, 0x18 ;  /* 0x0000000506057291 */ /* 0x000fe2000f8ec0ff */
[----:B------:R-:W-:Y:S01]  /*0260*/  IMAD.SHL.U32 R2, R2, 0x20, RZ ;  /* 0x0000002002027824 */ /* 0x000fe200078e00ff */
[----:B------:R-:W-:-:S04]  /*0270*/  SHF.L.U32 R4, R5, R4, RZ ;  /* 0x0000000405047219 */ /* 0x000fc800000006ff */
[----:B------:R-:W-:-:S05]  /*0280*/  LOP3.LUT R3, R4, R3, RZ, 0xfc, !PT ;  /* 0x0000000304037212 */ /* 0x000fca00078efcff */
[----:B------:R2:W-:Y:S04]  /*0290*/  ATOMS.OR RZ, [UR5], R3 ;  /* 0x00000003ffff798c */ /* 0x0005e8000b000005 */
[----:B------:R2:W-:Y:S01]  /*02a0*/  STS [UR4], R2 ;  /* 0x00000002ff007988 */ /* 0x0005e20008000804 */
[----:B------:R-:W-:Y:S05]  /*02b0*/  BRA `(.L_x_2) ;  /* 0x0000000000107947 */ /* 0x000fea0003800000 */
.L_x_1:
[----:B------:R-:W-:Y:S01]  /*02c0*/  IMAD.MOV.U32 R3, RZ, RZ, -0x1 ;  /* 0xffffffffff037424 */ /* 0x000fe200078e00ff */
[----:B------:R-:W-:-:S04]  /*02d0*/  MOV R2, 0x300 ;  /* 0x0000030000027802 */ /* 0x000fc80000000f00 */
[----:B------:R2:W-:Y:S03]  /*02e0*/  STS [UR4], R3 ;  /* 0x00000003ff007988 */ /* 0x0005e60008000804 */
[----:B-12---:R-:W-:Y:S05]  /*02f0*/  CALL.REL.NOINC `($__internal_1_$__cuda_sm10x_tcgen05_guardrail_trap_phase_invalid_during_alloc) ;  /* 0x00000028008c7944 */ /* 0x006fea0003c00000 */
.L_x_2:
[----:B------:R-:W-:Y:S05]  /*0300*/  WARPSYNC.ALL ;  /* 0x0000000000007948 */ /* 0x000fea0003800000 */
[----:B------:R-:W-:Y:S01]  /*0310*/  NOP ;  /* 0x0000000000007918 */ /* 0x000fe20000000000 */
.L_x_0:
[----:B------:R-:W3:Y:S08]  /*0320*/  S2UR UR4, SR_CgaCtaId ;  /* 0x00000000000479c3 */ /* 0x000ef00000008800 */
[----:B------:R-:W-:Y:S01]  /*0330*/  BAR.SYNC.DEFER_BLOCKING 0x0 ;  /* 0x0000000000007b1d */ /* 0x000fe20000010000 */
[----:B------:R-:W-:-:S05]  /*0340*/  LOP3.LUT R68, R0, 0x7f, RZ, 0xc0, !PT ;  /* 0x0000007f00447812 */ /* 0x000fca00078ec0ff */
[----:B------:R-:W-:Y:S02]  /*0350*/  UMOV UR8, 0x400 ;  /* 0x0000040000087882 */ /* 0x000fe40000000000 */
[----:B------:R-:W4:Y:S08]  /*0360*/  LDC R10, c[0x0][0x3a0] ;  /* 0x0000e800ff0a7b82 */ /* 0x000f300000000800 */
[----:B------:R-:W5:Y:S01]  /*0370*/  S2UR UR9, SR_CTAID.Y ;  /* 0x00000000000979c3 */ /* 0x000f620000002600 */
[----:B---3--:R-:W-:-:S09]  /*0380*/  ULEA UR8, UR4, UR8, 0x18 ;  /* 0x0000000804087291 */ /* 0x008fd2000f8ec0ff */
[----:B--2---:R-:W2:Y:S01]  /*0390*/  LDS R3, [UR8] ;  /* 0x00000008ff037984 */ /* 0x004ea20008000800 */
[----:B------:R-:W-:Y:S06]  /*03a0*/  BAR.SYNC.DEFER_BLOCKING 0x0 ;  /* 0x0000000000007b1d */ /* 0x000fec0000010000 */
[----:B------:R-:W-:Y:S05]  /*03b0*/  @P2 BRA `(.L_x_5) ;  /* 0x0000000000182947 */ /* 0x000fea0003800000 */
[----:B------:R-:W-:Y:S01]  /*03c0*/  ELECT P0, URZ, PT ;  /* 0x0000000000ff782f */ /* 0x000fe20003800000 */
[----:B------:R-:W-:Y:S01]  /*03d0*/  IMAD.MOV.U32 R2, RZ, RZ, 0x1 ;  /* 0x00000001ff027424 */ /* 0x000fe200078e00ff */
[----:B------:R-:W-:Y:S01]  /*03e0*/  UMOV UR5, 0x40 ;  /* 0x0000004000057882 */ /* 0x000fe20000000000 */
[----:B------:R-:W-:Y:S01]  /*03f0*/  UVIRTCOUNT.DEALLOC.SMPOOL 0x80 ;  /* 0x000000800000784c */ /* 0x000fe20000000000 */
[----:B------:R-:W-:-:S09]  /*0400*/  ULEA UR5, UR4, UR5, 0x18 ;  /* 0x0000000504057291 */ /* 0x000fd2000f8ec0ff */
[----:B------:R3:W-:Y:S03]  /*0410*/  @P0 STS.U8 [UR5], R2 ;  /* 0x00000002ff000988 */ /* 0x0007e60008000005 */
.L_x_5:
[----:B------:R-:W3:Y:S01]  /*0420*/  S2UR UR4, SR_CTAID.Z ;  /* 0x00000000000479c3 */ /* 0x000ee20000002700 */
[----:B------:R-:W5:Y:S01]  /*0430*/  LDCU UR5, c[0x0][0x370] ;  /* 0x00006e00ff0577ac */ /* 0x000f620008000800 */
[----:B------:R-:W-:Y:S01]  /*0440*/  ISETP.GE.U32.AND P0, PT, R68, 0x20, PT ;  /* 0x000000204400780c */ /* 0x000fe20003f06070 */
[----:B----4-:R-:W-:Y:S01]  /*0450*/  VIADD R5, R10, 0xffffffff ;  /* 0xffffffff0a057836 */ /* 0x010fe20000000000 */
[C---:B------:R-:W-:Y:S01]  /*0460*/  ISETP.NE.U32.AND P3, PT, R68.reuse, RZ, PT ;  /* 0x000000ff4400720c */ /* 0x040fe20003f65070 */
[----:B------:R-:W3:Y:S01]  /*0470*/  LDCU UR6, c[0x0][0x374] ;  /* 0x00006e80ff0677ac */ /* 0x000ee20008000800 */
[----:B------:R-:W-:Y:S01]  /*0480*/  LEA R4, R68, UR8, 0x2 ;  /* 0x0000000844047c11 */ /* 0x000fe2000f8e10ff */
[----:B------:R-:W-:Y:S01]  /*0490*/  BSSY.RECONVERGENT B0, `(.L_x_6) ;  /* 0x0000015000007945 */ /* 0x000fe20003800200 */
[----:B------:R-:W5:Y:S01]  /*04a0*/  S2UR UR7, SR_CTAID.X ;  /* 0x00000000000779c3 */ /* 0x000f620000002500 */
[----:B------:R-:W4:Y:S01]  /*04b0*/  LDCU.64 UR20, c[0x0][0x3c0] ;  /* 0x00007800ff1477ac */ /* 0x000f220008000a00 */
[----:B--2---:R-:W-:-:S05]  /*04c0*/  R2UR UR23, R3 ;  /* 0x00000000031772ca */ /* 0x004fca00000e0000 */
[----:B------:R2:W-:Y:S01]  /*04d0*/  @!P0 STS [R4], RZ ;  /* 0x000000ff04008388 */ /* 0x0005e20000000800 */
[----:B------:R-:W1:Y:S01]  /*04e0*/  LDC R6, c[0x0][0x398] ;  /* 0x0000e600ff067b82 */ /* 0x000e620000000800 */
[----:B------:R-:W-:Y:S02]  /*04f0*/  NOP ;  /* 0x0000000000007918 */ /* 0x000fe40000000000 */
[----:B------:R2:W-:Y:S01]  /*0500*/  @!P3 STS [UR8+0x20], R5 ;  /* 0x00002005ff00b988 */ /* 0x0005e20008000808 */
[----:B---3-5:R-:W-:-:S04]  /*0510*/  UIMAD UR4, UR4, UR6, UR9 ;  /* 0x00000006040472a4 */ /* 0x028fc8000f8e0209 */
[----:B------:R-:W-:-:S04]  /*0520*/  UIMAD UR4, UR4, UR5, UR7 ;  /* 0x00000005040472a4 */ /* 0x000fc8000f8e0207 */
[----:B------:R-:W-:-:S04]  /*0530*/  UIMAD UR4, UR4, 0x180, URZ ;  /* 0x00000180040478a4 */ /* 0x000fc8000f8e02ff */
[----:B----4-:R-:W-:Y:S01]  /*0540*/  UIADD3 UR24, UP0, UPT, UR4, UR20, URZ ;  /* 0x0000001404187290 */ /* 0x010fe2000ff1e0ff */
[----:B-1----:R-:W-:-:S03]  /*0550*/  VIADD R6, R6, 0xffffffff ;  /* 0xffffffff06067836 */ /* 0x002fc60000000000 */
[----:B------:R-:W-:Y:S01]  /*0560*/  ULEA.HI.X.SX32 UR25, UR4, UR21, 0x1, UP0 ;  /* 0x0000001504197291 */ /* 0x000fe200080f0eff */
[----:B--2---:R-:W-:Y:S11]  /*0570*/  @P3 BRA `(.L_x_7) ;  /* 0x0000000000183947 */ /* 0x004ff60003800000 */
[----:B------:R-:W1:Y:S01]  /*0580*/  LDS R2, [UR8+0x8] ;  /* 0x00000808ff027984 */ /* 0x000e620008000800 */
[----:B------:R-:W2:Y:S01]  /*0590*/  LDC.64 R8, c[0x0][0x380] ;  /* 0x0000e000ff087b82 */ /* 0x000ea20000000a00 */
[----:B------:R-:W-:Y:S02]  /*05a0*/  IMAD.MOV.U32 R3, RZ, RZ, 0x70 ;  /* 0x00000070ff037424 */ /* 0x000fe400078e00ff */
[----:B--2---:R2:W-:Y:S03]  /*05b0*/  STS.64 [UR8], R8 ;  /* 0x00000008ff007988 */ /* 0x0045e60008000a08 */
[----:B-1----:R-:W-:-:S05]  /*05c0*/  LOP3.LUT R2, R2, 0x10, R3, 0xd8, !PT ;  /* 0x0000001002027812 */ /* 0x002fca00078ed803 */
[----:B------:R2:W-:Y:S02]  /*05d0*/  STS [UR8+0x8], R2 ;  /* 0x00000802ff007988 */ /* 0x0005e40008000808 */
.L_x_7:
[----:B------:R-:W-:Y:S05]  /*05e0*/  BSYNC.RECONVERGENT B0 ;  /* 0x0000000000007941 */ /* 0x000fea0003800200 */
.L_x_6:
[----:B------:R-:W-:Y:S04]  /*05f0*/  BSSY.RECONVERGENT B0, `(.L_x_8) ;  /* 0x000000a000007945 */ /* 0x000fe80003800200 */
[----:B------:R-:W-:Y:S05]  /*0600*/  @P3 BRA `(.L_x_9) ;  /* 0x0000000000203947 */ /* 0x000fea0003800000 */
[----:B--2---:R-:W1:Y:S01]  /*0610*/  LDS R2, [UR8+0x34] ;  /* 0x00003408ff027984 */ /* 0x004e620008000800 */
[----:B------:R-:W-:Y:S02]  /*0620*/  IMAD.MOV.U32 R3, RZ, RZ, 0x7f000000 ;  /* 0x7f000000ff037424 */ /* 0x000fe400078e00ff */
[----:B------:R-:W-:Y:S01]  /*0630*/  @!P3 IMAD.MOV.U32 R7, RZ, RZ, 0x3f ;  /* 0x0000003fff07b424 */ /* 0x000fe200078e00ff */
[----:B------:R-:W2:Y:S02]  /*0640*/  @!P3 LDS R8, [UR8+0x38] ;  /* 0x00003808ff08b984 */ /* 0x000ea40008000800 */
[----:B-1----:R-:W-:Y:S02]  /*0650*/  LOP3.LUT R2, R2, 0xff000000, R3, 0xb8, !PT ;  /* 0xff00000002027812 */ /* 0x002fe400078eb803 */
[----:B--2---:R-:W-:-:S03]  /*0660*/  @!P3 LOP3.LUT R3, R8, 0xff, R7, 0xb8, !PT ;  /* 0x000000ff0803b812 */ /* 0x004fc600078eb807 */
[----:B------:R1:W-:Y:S04]  /*0670*/  STS [UR8+0x34], R2 ;  /* 0x00003402ff007988 */ /* 0x0003e80008000808 */
[----:B------:R1:W-:Y:S02]  /*0680*/  @!P3 STS [UR8+0x38], R3 ;  /* 0x00003803ff00b988 */ /* 0x0003e40008000808 */
.L_x_9:
[----:B------:R-:W-:Y:S05]  /*0690*/  BSYNC.RECONVERGENT B0 ;  /* 0x0000000000007941 */ /* 0x000fea0003800200 */
.L_x_8:
[----:B------:R-:W-:Y:S04]  /*06a0*/  BSSY.RECONVERGENT B0, `(.L_x_10) ;  /* 0x000000a000007945 */ /* 0x000fe80003800200 */
[----:B------:R-:W-:Y:S05]  /*06b0*/  @P3 BRA `(.L_x_11) ;  /* 0x0000000000203947 */ /* 0x000fea0003800000 */
[----:B-12---:R-:W1:Y:S01]  /*06c0*/  LDS R2, [UR8+0x1c] ;  /* 0x00001c08ff027984 */ /* 0x006e620008000800 */
[----:B------:R-:W2:Y:S03]  /*06d0*/  LDC.64 R8, c[0x0][0x3a8] ;  /* 0x0000ea00ff087b82 */ /* 0x000ea60000000a00 */
[----:B------:R3:W-:Y:S01]  /*06e0*/  STS [UR8+0x24], R6 ;  /* 0x00002406ff007988 */ /* 0x0007e20008000808 */
[--C-:B--2---:R-:W-:Y:S02]  /*06f0*/  SHF.R.U32.HI R7, RZ, 0x4, R9.reuse ;  /* 0x00000004ff077819 */ /* 0x104fe40000011609 */
[----:B------:R-:W-:-:S05]  /*0700*/  SHF.R.U64 R3, R8, 0x4, R9 ;  /* 0x0000000408037819 */ /* 0x000fca0000001209 */
[----:B------:R3:W-:Y:S01]  /*0710*/  STS [UR8+0xc], R3 ;  /* 0x00000c03ff007988 */ /* 0x0007e20008000808 */
[----:B-1----:R-:W-:-:S05]  /*0720*/  LOP3.LUT R2, R2, 0xf, R7, 0xb8, !PT ;  /* 0x0000000f02027812 */ /* 0x002fca00078eb807 */
[----:B------:R3:W-:Y:S02]  /*0730*/  STS [UR8+0x1c], R2 ;  /* 0x00001c02ff007988 */ /* 0x0007e40008000808 */
.L_x_11:
[----:B------:R-:W-:Y:S05]  /*0740*/  BSYNC.RECONVERGENT B0 ;  /* 0x0000000000007941 */ /* 0x000fea0003800200 */
.L_x_10:
[----:B------:R-:W-:Y:S04]  /*0750*/  BSSY.RECONVERGENT B1, `(.L_x_12) ;  /* 0x000001d000017945 */ /* 0x000fe80003800200 */
[----:B------:R-:W-:Y:S04]  /*0760*/  BSSY.RELIABLE B0, `(.L_x_13) ;  /* 0x0000018000007945 */ /* 0x000fe80003800100 */
[----:B------:R-:W-:Y:S05]  /*0770*/  @P3 BRA `(.L_x_14) ;  /* 0x00000000001c3947 */ /* 0x000fea0003800000 */
[----:B-123--:R-:W1:Y:S02]  /*0780*/  LDS R2, [UR8+0x34] ;  /* 0x00003408ff027984 */ /* 0x00ee640008000800 */
[----:B-1----:R-:W-:-:S05]  /*0790*/  LOP3.LUT R2, R2, 0x7, RZ, 0xb8, !PT ;  /* 0x0000000702027812 */ /* 0x002fca00078eb8ff */
[----:B------:R1:W-:Y:S01]  /*07a0*/  STS [UR8+0x34], R2 ;  /* 0x00003402ff007988 */ /* 0x0003e20008000808 */
[----:B------:R-:W-:Y:S05]  /*07b0*/  @P3 BRA `(.L_x_15) ;  /* 0x00000000001c3947 */ /* 0x000fea0003800000 */
[----:B-1----:R-:W1:Y:S02]  /*07c0*/  LDS R2, [UR8+0x34] ;  /* 0x00003408ff027984 */ /* 0x002e640008000800 */
[----:B-1----:R-:W-:-:S05]  /*07d0*/  LOP3.LUT R2, R2, 0x38, RZ, 0xb8, !PT ;  /* 0x0000003802027812 */ /* 0x002fca00078eb8ff */
[----:B------:R4:W-:Y:S02]  /*07e0*/  STS [UR8+0x34], R2 ;  /* 0x00003402ff007988 */ /* 0x0009e40008000808 */
.L_x_14:
[----:B------:R-:W-:Y:S05]  /*07f0*/  @P3 BRA `(.L_x_16) ;  /* 0x00000000001c3947 */ /* 0x000fea0003800000 */
[----:B-1234-:R-:W1:Y:S02]  /*0800*/  LDS R2, [UR8+0x8] ;  /* 0x00000808ff027984 */ /* 0x01ee640008000800 */
[----:B-1----:R-:W-:-:S05]  /*0810*/  LOP3.LUT R2, R2, 0x780, RZ, 0xb8, !PT ;  /* 0x0000078002027812 */ /* 0x002fca00078eb8ff */
[----:B------:R2:W-:Y:S02]  /*0820*/  STS [UR8+0x8], R2 ;  /* 0x00000802ff007988 */ /* 0x0005e40008000808 */
.L_x_15:
[----:B------:R-:W-:Y:S05]  /*0830*/  @P3 BRA `(.L_x_17) ;  /* 0x0000000000283947 */ /* 0x000fea0003800000 */
[----:B-12---:R-:W1:Y:S02]  /*0840*/  LDS R2, [UR8+0x8] ;  /* 0x00000808ff027984 */ /* 0x006e640008000800 */
[----:B-1----:R-:W-:-:S05]  /*0850*/  LOP3.LUT R2, R2, 0x1800, RZ, 0xb8, !PT ;  /* 0x0000180002027812 */ /* 0x002fca00078eb8ff */
[----:B------:R5:W-:Y:S02]  /*0860*/  STS [UR8+0x8], R2 ;  /* 0x00000802ff007988 */ /* 0x000be40008000808 */
.L_x_16:
[----:B------:R-:W-:Y:S05]  /*0870*/  @P3 BREAK.RELIABLE B0 ;  /* 0x0000000000003942 */ /* 0x000fea0003800100 */
[----:B------:R-:W-:Y:S05]  /*0880*/  @P3 BRA `(.L_x_18) ;  /* 0x0000000000243947 */ /* 0x000fea0003800000 */
[----:B-1-3--:R-:W1:Y:S01]  /*0890*/  LDS R3, [UR8+0x8] ;  /* 0x00000808ff037984 */ /* 0x00ae620008000800 */
[----:B--2-45:R-:W-:-:S05]  /*08a0*/  IMAD.MOV.U32 R2, RZ, RZ, 0x6000 ;  /* 0x00006000ff027424 */ /* 0x034fca00078e00ff */
[----:B-1----:R-:W-:-:S04]  /*08b0*/  LOP3.LUT R2, R3, 0x6000, R2, 0xd8, !PT ;  /* 0x0000600003027812 */ /* 0x002fc800078ed802 */
[----:B------:R-:W-:-:S05]  /*08c0*/  LOP3.LUT R2, R2, 0x400000, RZ, 0xb8, !PT ;  /* 0x0040000002027812 */ /* 0x000fca00078eb8ff */
[----:B------:R3:W-:Y:S02]  /*08d0*/  STS [UR8+0x8], R2 ;  /* 0x00000802ff007988 */ /* 0x0007e40008000808 */
.L_x_17:
[----:B------:R-:W-:Y:S05]  /*08e0*/  BSYNC.RELIABLE B0 ;  /* 0x0000000000007941 */ /* 0x000fea0003800100 */
.L_x_13:
[----:B-123--:R-:W1:Y:S02]  /*08f0*/  @!P3 LDS R2, [UR8+0x8] ;  /* 0x00000808ff02b984 */ /* 0x00ee640008000800 */
[----:B-1----:R-:W-:-:S05]  /*0900*/  @!P3 LOP3.LUT R2, R2, 0x8000, RZ, 0xb8, !PT ;  /* 0x000080000202b812 */ /* 0x002fca00078eb8ff */
[----:B------:R1:W-:Y:S02]  /*0910*/  @!P3 STS [UR8+0x8], R2 ;  /* 0x00000802ff00b988 */ /* 0x0003e40008000808 */
.L_x_18:
[----:B------:R-:W-:Y:S05]  /*0920*/  BSYNC.RECONVERGENT B1 ;  /* 0x0000000000017941 */ /* 0x000fea0003800200 */
.L_x_12:
[----:B------:R-:W-:Y:S05]  /*0930*/  WARPSYNC.ALL ;  /* 0x0000000000007948 */ /* 0x000fea0003800000 */
[----:B------:R-:W-:Y:S01]  /*0940*/  NOP ;  /* 0x0000000000007918 */ /* 0x000fe20000000000 */
[----:B------:R-:W1:Y:S02]  /*0950*/  LDC R7, c[0x0][0x39c] ;  /* 0x0000e700ff077b82 */ /* 0x000e640000000800 */
[----:B-1----:R-:W-:Y:S01]  /*0960*/  VIADD R7, R7, 0xffffffff ;  /* 0xffffffff07077836 */ /* 0x002fe20000000000 */
[----:B------:R-:W-:Y:S06]  /*0970*/  @P0 BRA `(.L_x_19) ;  /* 0x0000000000300947 */ /* 0x000fec0003800000 */
[----:B--2345:R-:W1:Y:S01]  /*0980*/  S2R R2, SR_LANEID ;  /* 0x0000000000027919 */ /* 0x03ce620000000000 */
[----:B------:R-:W-:Y:S05]  /*0990*/  WARPSYNC.ALL ;  /* 0x0000000000007948 */ /* 0x000fea0003800000 */
[----:B------:R-:W-:Y:S01]  /*09a0*/  NOP ;  /* 0x0000000000007918 */ /* 0x000fe20000000000 */
[----:B-1----:R-:W-:-:S05]  /*09b0*/  IMAD.SHL.U32 R8, R2, 0x4, RZ ;  /* 0x0000000402087824 */ /* 0x002fca00078e00ff */
[----:B------:R-:W1:Y:S01]  /*09c0*/  LDS R9, [R8+UR8] ;  /* 0x0000000808097984 */ /* 0x000e620008000800 */
[----:B------:R-:W-:-:S05]  /*09d0*/  IADD3 R2, P1, PT, R8, UR24, RZ ;  /* 0x0000001808027c10 */ /* 0x000fca000ff3e0ff */
[----:B------:R-:W-:-:S05]  /*09e0*/  IMAD.X R3, RZ, RZ, UR25, P1 ;  /* 0x00000019ff037e24 */ /* 0x000fca00088e06ff */
[----:B-1----:R1:W2:Y:S01]  /*09f0*/  ATOMG.E.EXCH.STRONG.GPU PT, RZ, [R2], R9 ;  /* 0x0000000902ff73a8 */ /* 0x0022a200041ee100 */
[----:B------:R-:W-:-:S04]  /*0a00*/  DEPBAR {5,4,3,2,1,0} ;  /* 0x0000003f0000791a */ /* 0x000fc80000000000 */
[----:B------:R-:W3:Y:S02]  /*0a10*/  CCTL.E.C.LDCU.IV.DEEP [UR24] ;  /* 0x0000000018007540 */ /* 0x000ee40009c08000 */
[----:B---3--:R1:W-:Y:S01]  /*0a20*/  UTMACCTL.IV [UR24] ;  /* 0x00000000180079b9 */ /* 0x0083e20008000000 */
[----:B------:R-:W-:Y:S01]  /*0a30*/  NOP ;  /* 0x0000000000007918 */ /* 0x000fe20000000000 */
.L_x_19:
[----:B------:R-:W-:Y:S05]  /*0a40*/  @P0 BRA `(.L_x_20) ;  /* 0x00000000000c0947 */ /* 0x000fea0003800000 */
[----:B------:R0:W-:Y:S01]  /*0a50*/  UTMACMDFLUSH ;  /* 0x00000000000079b7 */ /* 0x0001e20000000000 */
[----:B------:R-:W-:Y:S05]  /*0a60*/  @P0 BRA `(.L_x_20) ;  /* 0x0000000000040947 */ /* 0x000fea0003800000 */
[----:B------:R-:W-:-:S04]  /*0a70*/  DEPBAR.LE SB0, 0x0 ;  /* 0x000080000000791a */ /* 0x000fc80000000000 */
.L_x_20:
[----:B------:R-:W-:Y:S05]  /*0a80*/  WARPSYNC.ALL ;  /* 0x0000000000007948 */ /* 0x000fea0003800000 */
[----:B------:R-:W-:Y:S01]  /*0a90*/  NOP ;  /* 0x0000000000007918 */ /* 0x000fe20000000000 */
[----:B--2---:R-:W-:Y:S06]  /*0aa0*/  BAR.SYNC.DEFER_BLOCKING 0x0 ;  /* 0x0000000000007b1d */ /* 0x004fec0000010000 */
[----:B------:R-:W-:Y:S02]  /*0ab0*/  BSSY.RECONVERGENT B1, `(.L_x_21) ;  /* 0x000000b000017945 */ /* 0x000fe40003800200 */
[----:B------:R-:W-:Y:S06]  /*0ac0*/  BAR.SYNC.DEFER_BLOCKING 0x0 ;  /* 0x0000000000007b1d */ /* 0x000fec0000010000 */
[----:B------:R2:W-:Y:S01]  /*0ad0*/  @!P0 STS [R4], RZ ;  /* 0x000000ff04008388 */ /* 0x0005e20000000800 */
[----:B------:R-:W-:Y:S01]  /*0ae0*/  NOP ;  /* 0x0000000000007918 */ /* 0x000fe20000000000 */
[----:B------:R-:W-:Y:S05]  /*0af0*/  @P3 BRA `(.L_x_22) ;  /* 0x0000000000183947 */ /* 0x000fea0003800000 */
[----:B-1-345:R-:W1:Y:S01]  /*0b00*/  LDS R2, [UR8+0x8] ;  /* 0x00000808ff027984 */ /* 0x03ae620008000800 */
[----:B------:R-:W3:Y:S01]  /*0b10*/  LDC.64 R8, c[0x0][0x388] ;  /* 0x0000e200ff087b82 */ /* 0x000ee20000000a00 */
[----:B------:R-:W-:Y:S02]  /*0b20*/  IMAD.MOV.U32 R3, RZ, RZ, 0x70 ;  /* 0x00000070ff037424 */ /* 0x000fe400078e00ff */
[----:B---3--:R3:W-:Y:S03]  /*0b30*/  STS.64 [UR8], R8 ;  /* 0x00000008ff007988 */ /* 0x0087e60008000a08 */
[----:B-1----:R-:W-:-:S05]  /*0b40*/  LOP3.LUT R2, R2, 0x10, R3, 0xd8, !PT ;  /* 0x0000001002027812 */ /* 0x002fca00078ed803 */
[----:B------:R3:W-:Y:S02]  /*0b50*/  STS [UR8+0x8], R2 ;  /* 0x00000802ff007988 */ /* 0x0007e40008000808 */
.L_x_22:
[----:B-1----:R-:W-:Y:S05]  /*0b60*/  BSYNC.RECONVERGENT B1 ;  /* 0x0000000000017941 */ /* 0x002fea0003800200 */
.L_x_21:
[----:B------:R-:W-:Y:S04]  /*0b70*/  BSSY.RECONVERGENT B1, `(.L_x_23) ;  /* 0x000000a000017945 */ /* 0x000fe80003800200 */
[----:B------:R-:W-:Y:S05]  /*0b80*/  @P3 BRA `(.L_x_24) ;  /* 0x0000000000203947 */ /* 0x000fea0003800000 */
[----:B---345:R-:W1:Y:S01]  /*0b90*/  LDS R2, [UR8+0x34] ;  /* 0x00003408ff027984 */ /* 0x038e620008000800 */
[----:B------:R-:W-:Y:S02]  /*0ba0*/  IMAD.MOV.U32 R9, RZ, RZ, 0x7f000000 ;  /* 0x7f000000ff097424 */ /* 0x000fe400078e00ff */
[----:B------:R-:W-:Y:S01]  /*0bb0*/  @!P3 IMAD.MOV.U32 R3, RZ, RZ, 0x7f ;  /* 0x0000007fff03b424 */ /* 0x000fe200078e00ff */
[----:B------:R-:W3:Y:S02]  /*0bc0*/  @!P3 LDS R8, [UR8+0x38] ;  /* 0x00003808ff08b984 */ /* 0x000ee40008000800 */
[----:B-1----:R-:W-:Y:S02]  /*0bd0*/  LOP3.LUT R2, R2, 0xff000000, R9, 0xb8, !PT ;  /* 0xff00000002027812 */ /* 0x002fe400078eb809 */
[----:B---3--:R-:W-:-:S03]  /*0be0*/  @!P3 LOP3.LUT R3, R8, 0xff, R3, 0xb8, !PT ;  /* 0x000000ff0803b812 */ /* 0x008fc600078eb803 */
[----:B------:R1:W-:Y:S04]  /*0bf0*/  STS [UR8+0x34], R2 ;  /* 0x00003402ff007988 */ /* 0x0003e80008000808 */
[----:B------:R1:W-:Y:S02]  /*0c00*/  @!P3 STS [UR8+0x38], R3 ;  /* 0x00003803ff00b988 */ /* 0x0003e40008000808 */
.L_x_24:
[----:B------:R-:W-:Y:S05]  /*0c10*/  BSYNC.RECONVERGENT B1 ;  /* 0x0000000000017941 */ /* 0x000fea0003800200 */
.L_x_23:
[----:B------:R-:W-:Y:S04]  /*0c20*/  BSSY.RECONVERGENT B1, `(.L_x_25) ;  /* 0x0000004000017945 */ /* 0x000fe80003800200 */
[----:B------:R-:W-:Y:S05]  /*0c30*/  @P3 BRA `(.L_x_26) ;  /* 0x0000000000083947 */ /* 0x000fea0003800000 */
[----:B------:R1:W-:Y:S04]  /*0c40*/  STS [UR8+0x24], R5 ;  /* 0x00002405ff007988 */ /* 0x0003e80008000808 */
[----:B------:R1:W-:Y:S02]  /*0c50*/  STS [UR8+0x20], R7 ;  /* 0x00002007ff007988 */ /* 0x0003e40008000808 */
.L_x_26:
[----:B------:R-:W-:Y:S05]  /*0c60*/  BSYNC.RECONVERGENT B1 ;  /* 0x0000000000017941 */ /* 0x000fea0003800200 */
.L_x_25:
[----:B------:R-:W-:Y:S04]  /*0c70*/  BSSY.RECONVERGENT B2, `(.L_x_27) ;  /* 0x0000025000027945 */ /* 0x000fe80003800200 */
[----:B------:R-:W-:Y:S04]  /*0c80*/  BSSY.RELIABLE B1, `(.L_x_28) ;  /* 0x0000020000017945 */ /* 0x000fe80003800100 */
[----:B------:R-:W-:Y:S05]  /*0c90*/  @P3 BRA `(.L_x_29) ;  /* 0x00000000002c3947 */ /* 0x000fea0003800000 */
[----:B-1-345:R-:W1:Y:S01]  /*0ca0*/  LDS R2, [UR8+0x1c] ;  /* 0x00001c08ff027984 */ /* 0x03ae620008000800 */
[----:B------:R-:W3:Y:S02]  /*0cb0*/  LDC.64 R8, c[0x0][0x3b0] ;  /* 0x0000ec00ff087b82 */ /* 0x000ee40000000a00 */
[--C-:B---3--:R-:W-:Y:S02]  /*0cc0*/  SHF.R.U32.HI R5, RZ, 0x4, R9.reuse ;  /* 0x00000004ff057819 */ /* 0x108fe40000011609 */
[----:B------:R-:W-:-:S05]  /*0cd0*/  SHF.R.U64 R3, R8, 0x4, R9 ;  /* 0x0000000408037819 */ /* 0x000fca0000001209 */
[----:B------:R3:W-:Y:S01]  /*0ce0*/  STS [UR8+0xc], R3 ;  /* 0x00000c03ff007988 */ /* 0x0007e20008000808 */
[----:B-1----:R-:W-:-:S05]  /*0cf0*/  LOP3.LUT R2, R2, 0xf, R5, 0xb8, !PT ;  /* 0x0000000f02027812 */ /* 0x002fca00078eb805 */
[----:B------:R3:W-:Y:S01]  /*0d00*/  STS [UR8+0x1c], R2 ;  /* 0x00001c02ff007988 */ /* 0x0007e20008000808 */
[----:B------:R-:W-:Y:S05]  /*0d10*/  @P3 BRA `(.L_x_30) ;  /* 0x00000000001c3947 */ /* 0x000fea0003800000 */
[----:B---3--:R-:W1:Y:S02]  /*0d20*/  LDS R2, [UR8+0x34] ;  /* 0x00003408ff027984 */ /* 0x008e640008000800 */
[----:B-1----:R-:W-:-:S05]  /*0d30*/  LOP3.LUT R2, R2, 0x7, RZ, 0xb8, !PT ;  /* 0x0000000702027812 */ /* 0x002fca00078eb8ff */
[----:B------:R1:W-:Y:S02]  /*0d40*/  STS [UR8+0x34], R2 ;  /* 0x00003402ff007988 */ /* 0x0003e40008000808 */
.L_x_29:
[----:B------:R-:W-:Y:S05]  /*0d50*/  @P3 BRA `(.L_x_31) ;  /* 0x00000000001c3947 */ /* 0x000fea0003800000 */
[----:B-1-345:R-:W1:Y:S02]  /*0d60*/  LDS R2, [UR8+0x34] ;  /* 0x00003408ff027984 */ /* 0x03ae640008000800 */
[----:B-1----:R-:W-:-:S05]  /*0d70*/  LOP3.LUT R2, R2, 0x38, RZ, 0xb8, !PT ;  /* 0x0000003802027812 */ /* 0x002fca00078eb8ff */
[----:B------:R1:W-:Y:S02]  /*0d80*/  STS [UR8+0x34], R2 ;  /* 0x00003402ff007988 */ /* 0x0003e40008000808 */
.L_x_30:
[----:B------:R-:W-:Y:S05]  /*0d90*/  @P3 BRA `(.L_x_32) ;  /* 0x00000000001c3947 */ /* 0x000fea0003800000 */
[----:B-1-3--:R-:W1:Y:S02]  /*0da0*/  LDS R2, [UR8+0x8] ;  /* 0x00000808ff027984 */ /* 0x00ae640008000800 */
[----:B-1----:R-:W-:-:S05]  /*0db0*/  LOP3.LUT R2, R2, 0x780, RZ, 0xb8, !PT ;  /* 0x0000078002027812 */ /* 0x002fca00078eb8ff */
[----:B------:R1:W-:Y:S02]  /*0dc0*/  STS [UR8+0x8], R2 ;  /* 0x00000802ff007988 */ /* 0x0003e40008000808 */
.L_x_31:
[----:B------:R-:W-:Y:S05]  /*0dd0*/  @P3 BRA `(.L_x_33) ;  /* 0x0000000000283947 */ /* 0x000fea0003800000 */
[----:B-1-345:R-:W1:Y:S02]  /*0de0*/  LDS R2, [UR8+0x8] ;  /* 0x00000808ff027984 */ /* 0x03ae640008000800 */
[----:B-1----:R-:W-:-:S05]  /*0df0*/  LOP3.LUT R2, R2, 0x1800, RZ, 0xb8, !PT ;  /* 0x0000180002027812 */ /* 0x002fca00078eb8ff */
[----:B------:R4:W-:Y:S02]  /*0e00*/  STS [UR8+0x8], R2 ;  /* 0x00000802ff007988 */ /* 0x0009e40008000808 */
.L_x_32:
[----:B------:R-:W-:Y:S05]  /*0e10*/  @P3 BREAK.RELIABLE B1 ;  /* 0x0000000000013942 */ /* 0x000fea0003800100 */
[----:B------:R-:W-:Y:S05]  /*0e20*/  @P3 BRA `(.L_x_34) ;  /* 0x0000000000243947 */ /* 0x000fea0003800000 */
[----:B-1-34-:R-:W1:Y:S01]  /*0e30*/  LDS R2, [UR8+0x8] ;  /* 0x00000808ff027984 */ /* 0x01ae620008000800 */
[----:B------:R-:W-:-:S05]  /*0e40*/  IMAD.MOV.U32 R3, RZ, RZ, 0x6000 ;  /* 0x00006000ff037424 */ /* 0x000fca00078e00ff */
[----:B-1----:R-:W-:-:S04]  /*0e50*/  LOP3.LUT R2, R2, 0x6000, R3, 0xd8, !PT ;  /* 0x0000600002027812 */ /* 0x002fc800078ed803 */
[----:B------:R-:W-:-:S05]  /*0e60*/  LOP3.LUT R2, R2, 0x400000, RZ, 0xb8, !PT ;  /* 0x0040000002027812 */ /* 0x000fca00078eb8ff */
[----:B------:R1:W-:Y:S02]  /*0e70*/  STS [UR8+0x8], R2 ;  /* 0x00000802ff007988 */ /* 0x0003e40008000808 */
.L_x_33:
[----:B------:R-:W-:Y:S05]  /*0e80*/  BSYNC.RELIABLE B1 ;  /* 0x0000000000017941 */ /* 0x000fea0003800100 */
.L_x_28:
[----:B-1-345:R-:W1:Y:S02]  /*0e90*/  @!P3 LDS R2, [UR8+0x8] ;  /* 0x00000808ff02b984 */ /* 0x03ae640008000800 */
[----:B-1----:R-:W-:-:S05]  /*0ea0*/  @!P3 LOP3.LUT R2, R2, 0x8000, RZ, 0xb8, !PT ;  /* 0x000080000202b812 */ /* 0x002fca00078eb8ff */
[----:B------:R5:W-:Y:S02]  /*0eb0*/  @!P3 STS [UR8+0x8], R2 ;  /* 0x00000802ff00b988 */ /* 0x000be40008000808 */
.L_x_34:
[----:B------:R-:W-:Y:S05]  /*0ec0*/  BSYNC.RECONVERGENT B2 ;  /* 0x0000000000027941 */ /* 0x000fea0003800200 */
.L_x_27:
[----:B------:R-:W-:Y:S05]  /*0ed0*/  WARPSYNC.ALL ;  /* 0x0000000000007948 */ /* 0x000fea0003800000 */
[----:B------:R-:W-:Y:S01]  /*0ee0*/  NOP ;  /* 0x0000000000007918 */ /* 0x000fe20000000000 */
[----:B------:R-:W-:-:S04]  /*0ef0*/  UIADD3 UR5, UPT, UPT, UR4, 0x80, URZ ;  /* 0x0000008004057890 */ /* 0x000fc8000fffe0ff */
[----:B------:R-:W-:-:S04]  /*0f00*/  UIADD3 UR26, UP0, UPT, UR5, UR20, URZ ;  /* 0x00000014051a7290 */ /* 0x000fc8000ff1e0ff */
[----:B------:R-:W-:Y:S01]  /*0f10*/  ULEA.HI.X.SX32 UR27, UR5, UR21, 0x1, UP0 ;  /* 0x00000015051b7291 */ /* 0x000fe200080f0eff */
[----:B------:R-:W-:Y:S11]  /*0f20*/  @P0 BRA `(.L_x_35) ;  /* 0x0000000000300947 */ /* 0x000ff60003800000 */
[----:B-1-345:R-:W1:Y:S01]  /*0f30*/  S2R R2, SR_LANEID ;  /* 0x0000000000027919 */ /* 0x03ae620000000000 */
[----:B------:R-:W-:Y:S05]  /*0f40*/  WARPSYNC.ALL ;  /* 0x0000000000007948 */ /* 0x000fea0003800000 */
[----:B------:R-:W-:Y:S01]  /*0f50*/  NOP ;  /* 0x0000000000007918 */ /* 0x000fe20000000000 */
[----:B-1----:R-:W-:-:S05]  /*0f60*/  IMAD.SHL.U32 R8, R2, 0x4, RZ ;  /* 0x0000000402087824 */ /* 0x002fca00078e00ff */
[----:B------:R-:W1:Y:S01]  /*0f70*/  LDS R5, [R8+UR8] ;  /* 0x0000000808057984 */ /* 0x000e620008000800 */
[----:B------:R-:W-:-:S05]  /*0f80*/  IADD3 R2, P1, PT, R8, UR26, RZ ;  /* 0x0000001a08027c10 */ /* 0x000fca000ff3e0ff */
[----:B------:R-:W-:-:S05]  /*0f90*/  IMAD.X R3, RZ, RZ, UR27, P1 ;  /* 0x0000001bff037e24 */ /* 0x000fca00088e06ff */
[----:B-1----:R1:W3:Y:S01]  /*0fa0*/  ATOMG.E.EXCH.STRONG.GPU PT, RZ, [R2], R5 ;  /* 0x0000000502ff73a8 */ /* 0x0022e200041ee100 */
[----:B------:R-:W-:-:S04]  /*0fb0*/  DEPBAR {5,4,3,2,1,0} ;  /* 0x0000003f0000791a */ /* 0x000fc80000000000 */
[----:B------:R-:W4:Y:S02]  /*0fc0*/  CCTL.E.C.LDCU.IV.DEEP [UR26] ;  /* 0x000000001a007540 */ /* 0x000f240009c08000 */
[----:B----4-:R1:W-:Y:S01]  /*0fd0*/  UTMACCTL.IV [UR26] ;  /* 0x000000001a0079b9 */ /* 0x0103e20008000000 */
[----:B------:R-:W-:Y:S01]  /*0fe0*/  NOP ;  /* 0x0000000000007918 */ /* 0x000fe20000000000 */
.L_x_35:
[----:B------:R-:W-:Y:S05]  /*0ff0*/  @P0 BRA `(.L_x_36) ;  /* 0x00000000000c0947 */ /* 0x000fea0003800000 */
[----:B------:R0:W-:Y:S01]  /*1000*/  UTMACMDFLUSH ;  /* 0x00000000000079b7 */ /* 0x0001e20000000000 */
[----:B------:R-:W-:Y:S05]  /*1010*/  @P0 BRA `(.L_x_36) ;  /* 0x0000000000040947 */ /* 0x000fea0003800000 */
[----:B------:R-:W-:-:S04]  /*1020*/  DEPBAR.LE SB0, 0x0 ;  /* 0x000080000000791a */ /* 0x000fc80000000000 */
.L_x_36:
[----:B------:R-:W-:Y:S05]  /*1030*/  WARPSYNC.ALL ;  /* 0x0000000000007948 */ /* 0x000fea0003800000 */
[----:B------:R-:W-:Y:S01]  /*1040*/  NOP ;  /* 0x0000000000007918 */ /* 0x000fe20000000000 */
[----:B---3--:R-:W-:Y:S06]  /*1050*/  BAR.SYNC.DEFER_BLOCKING 0x0 ;  /* 0x0000000000007b1d */ /* 0x008fec0000010000 */
[----:B------:R-:W-:Y:S02]  /*1060*/  BSSY.RECONVERGENT B2, `(.L_x_37) ;  /* 0x000000b000027945 */ /* 0x000fe40003800200 */
[----:B------:R-:W-:Y:S06]  /*1070*/  BAR.SYNC.DEFER_BLOCKING 0x0 ;  /* 0x0000000000007b1d */ /* 0x000fec0000010000 */
[----:B------:R3:W-:Y:S01]  /*1080*/  @!P0 STS [R4], RZ ;  /* 0x000000ff04008388 */ /* 0x0007e20000000800 */
[----:B------:R-:W-:Y:S01]  /*1090*/  NOP ;  /* 0x0000000000007918 */ /* 0x000fe20000000000 */
[----:B------:R-:W-:Y:S05]  /*10a0*/  @P3 BRA `(.L_x_38) ;  /* 0x0000000000183947 */ /* 0x000fea0003800000 */
[----:B-1--45:R-:W1:Y:S01]  /*10b0*/  LDS R2, [UR8+0x8] ;  /* 0x00000808ff027984 */ /* 0x032e620008000800 */
[----:B--23--:R-:W2:Y:S01]  /*10c0*/  LDC.64 R4, c[0x0][0x390] ;  /* 0x0000e400ff047b82 */ /* 0x00cea20000000a00 */
[----:B------:R-:W-:Y:S02]  /*10d0*/  IMAD.MOV.U32 R3, RZ, RZ, 0x70 ;  /* 0x00000070ff037424 */ /* 0x000fe400078e00ff */
[----:B--2---:R2:W-:Y:S03]  /*10e0*/  STS.64 [UR8], R4 ;  /* 0x00000004ff007988 */ /* 0x0045e60008000a08 */
[----:B-1----:R-:W-:-:S05]  /*10f0*/  LOP3.LUT R2, R2, 0x10, R3, 0xd8, !PT ;  /* 0x0000001002027812 */ /* 0x002fca00078ed803 */
[----:B------:R2:W-:Y:S02]  /*1100*/  STS [UR8+0x8], R2 ;  /* 0x00000802ff007988 */ /* 0x0005e40008000808 */
.L_x_38:
[----:B-1----:R-:W-:Y:S05]  /*1110*/  BSYNC.RECONVERGENT B2 ;  /* 0x0000000000027941 */ /* 0x002fea0003800200 */
.L_x_37:
[----:B------:R-:W-:Y:S04]  /*1120*/  BSSY.RECONVERGENT B3, `(.L_x_39) ;  /* 0x0000033000037945 */ /* 0x000fe80003800200 */
[----:B------:R-:W-:Y:S04]  /*1130*/  BSSY.RELIABLE B2, `(.L_x_40) ;  /* 0x000002e000027945 */ /* 0x000fe80003800100 */
[----:B------:R-:W-:Y:S05]  /*1140*/  @P3 BRA `(.L_x_41) ;  /* 0x0000000000243947 */ /* 0x000fea0003800000 */
[----:B--2-45:R-:W1:Y:S01]  /*1150*/  LDS R2, [UR8+0x34] ;  /* 0x00003408ff027984 */ /* 0x034e620008000800 */
[----:B------:R-:W-:-:S05]  /*1160*/  IMAD.MOV.U32 R3, RZ, RZ, 0x7f000000 ;  /* 0x7f000000ff037424 */ /* 0x000fca00078e00ff */
[----:B-1----:R-:W-:-:S05]  /*1170*/  LOP3.LUT R2, R2, 0xff000000, R3, 0xb8, !PT ;  /* 0xff00000002027812 */ /* 0x002fca00078eb803 */
[----:B------:R1:W-:Y:S01]  /*1180*/  STS [UR8+0x34], R2 ;  /* 0x00003402ff007988 */ /* 0x0003e20008000808 */
[----:B------:R-:W-:Y:S05]  /*1190*/  @P3 BRA `(.L_x_42) ;  /* 0x0000000000183947 */ /* 0x000fea0003800000 */
[----:B-1----:R-:W1:Y:S01]  /*11a0*/  LDS R2, [UR8+0x38] ;  /* 0x00003808ff027984 */ /* 0x002e620008000800 */
[----:B------:R-:W-:-:S05]  /*11b0*/  IMAD.MOV.U32 R3, RZ, RZ, 0x3f ;  /* 0x0000003fff037424 */ /* 0x000fca00078e00ff */
[----:B-1----:R-:W-:-:S05]  /*11c0*/  LOP3.LUT R2, R2, 0xff, R3, 0xb8, !PT ;  /* 0x000000ff02027812 */ /* 0x002fca00078eb803 */
[----:B------:R1:W-:Y:S02]  /*11d0*/  STS [UR8+0x38], R2 ;  /* 0x00003802ff007988 */ /* 0x0003e40008000808 */
.L_x_41:
[----:B------:R-:W-:Y:S05]  /*11e0*/  @P3 BRA `(.L_x_43) ;  /* 0x00000000000c3947 */ /* 0x000fea0003800000 */
[----:B------:R1:W-:Y:S02]  /*11f0*/  STS [UR8+0x20], R7 ;  /* 0x00002007ff007988 */ /* 0x0003e40008000808 */
.L_x_42:
[----:B------:R-:W-:Y:S05]  /*1200*/  @P3 BRA `(.L_x_44) ;  /* 0x0000000000243947 */ /* 0x000fea0003800000 */
[----:B------:R1:W-:Y:S02]  /*1210*/  STS [UR8+0x24], R6 ;  /* 0x00002406ff007988 */ /* 0x0003e40008000808 */
.L_x_43:
[----:B------:R-:W-:Y:S05]  /*1220*/  @P3 BRA `(.L_x_45) ;  /* 0x00000000002c3947 */ /* 0x000fea0003800000 */
[----:B-12-45:R-:W1:Y:S01]  /*1230*/  LDS R2, [UR8+0x1c] ;  /* 0x00001c08ff027984 */ /* 0x036e620008000800 */
[----:B------:R-:W2:Y:S02]  /*1240*/  LDC.64 R6, c[0x0][0x3b8] ;  /* 0x0000ee00ff067b82 */ /* 0x000ea40000000a00 */
[--C-:B--2---:R-:W-:Y:S02]  /*1250*/  SHF.R.U32.HI R5, RZ, 0x4, R7.reuse ;  /* 0x00000004ff057819 */ /* 0x104fe40000011607 */
[----:B------:R-:W-:-:S05]  /*1260*/  SHF.R.U64 R3, R6, 0x4, R7 ;  /* 0x0000000406037819 */ /* 0x000fca0000001207 */
[----:B------:R2:W-:Y:S01]  /*1270*/  STS [UR8+0xc], R3 ;  /* 0x00000c03ff007988 */ /* 0x0005e20008000808 */
[----:B-1----:R-:W-:-:S05]  /*1280*/  LOP3.LUT R2, R2, 0xf, R5, 0xb8, !PT ;  /* 0x0000000f02027812 */ /* 0x002fca00078eb805 */
[----:B------:R2:W-:Y:S02]  /*1290*/  STS [UR8+0x1c], R2 ;  /* 0x00001c02ff007988 */ /* 0x0005e40008000808 */
.L_x_44:
[----:B------:R-:W-:Y:S05]  /*12a0*/  @P3 BRA `(.L_x_46) ;  /* 0x00000000001c3947 */ /* 0x000fea0003800000 */
[----:B-12-45:R-:W1:Y:S02]  /*12b0*/  LDS R2, [UR8+0x34] ;  /* 0x00003408ff027984 */ /* 0x036e640008000800 */
[----:B-1----:R-:W-:-:S05]  /*12c0*/  LOP3.LUT R2, R2, 0x7, RZ, 0xb8, !PT ;  /* 0x0000000702027812 */ /* 0x002fca00078eb8ff */
[----:B------:R1:W-:Y:S02]  /*12d0*/  STS [UR8+0x34], R2 ;  /* 0x00003402ff007988 */ /* 0x0003e40008000808 */
.L_x_45:
[----:B------:R-:W-:Y:S05]  /*12e0*/  @P3 BRA `(.L_x_47) ;  /* 0x00000000001c3947 */ /* 0x000fea0003800000 */
[----:B-12-45:R-:W1:Y:S02]  /*12f0*/  LDS R2, [UR8+0x34] ;  /* 0x00003408ff027984 */ /* 0x036e640008000800 */
[----:B-1----:R-:W-:-:S05]  /*1300*/  LOP3.LUT R2, R2, 0x38, RZ, 0xb8, !PT ;  /* 0x0000003802027812 */ /* 0x002fca00078eb8ff */
[----:B------:R1:W-:Y:S02]  /*1310*/  STS [UR8+0x34], R2 ;  /* 0x00003402ff007988 */ /* 0x0003e40008000808 */
.L_x_46:
[----:B------:R-:W-:Y:S05]  /*1320*/  @P3 BRA `(.L_x_48) ;  /* 0x00000000001c3947 */ /* 0x000fea0003800000 */
[----:B-12-45:R-:W1:Y:S02]  /*1330*/  LDS R2, [UR8+0x8] ;  /* 0x00000808ff027984 */ /* 0x036e640008000800 */
[----:B-1----:R-:W-:-:S05]  /*1340*/  LOP3.LUT R2, R2, 0x780, RZ, 0xb8, !PT ;  /* 0x0000078002027812 */ /* 0x002fca00078eb8ff */
[----:B------:R1:W-:Y:S02]  /*1350*/  STS [UR8+0x8], R2 ;  /* 0x00000802ff007988 */ /* 0x0003e40008000808 */
.L_x_47:
[----:B------:R-:W-:Y:S05]  /*1360*/  @P3 BRA `(.L_x_49) ;  /* 0x0000000000283947 */ /* 0x000fea0003800000 */
[----:B-12-45:R-:W1:Y:S02]  /*1370*/  LDS R2, [UR8+0x8] ;  /* 0x00000808ff027984 */ /* 0x036e640008000800 */
[----:B-1----:R-:W-:-:S05]  /*1380*/  LOP3.LUT R2, R2, 0x1800, RZ, 0xb8, !PT ;  /* 0x0000180002027812 */ /* 0x002fca00078eb8ff */
[----:B------:R1:W-:Y:S02]  /*1390*/  STS [UR8+0x8], R2 ;  /* 0x00000802ff007988 */ /* 0x0003e40008000808 */
.L_x_48:
[----:B------:R-:W-:Y:S05]  /*13a0*/  @P3 BREAK.RELIABLE B2 ;  /* 0x0000000000023942 */ /* 0x000fea0003800100 */
[----:B------:R-:W-:Y:S05]  /*13b0*/  @P3 BRA `(.L_x_50) ;  /* 0x0000000000243947 */ /* 0x000fea0003800000 */
[----:B-12-45:R-:W1:Y:S01]  /*13c0*/  LDS R2, [UR8+0x8] ;  /* 0x00000808ff027984 */ /* 0x036e620008000800 */
[----:B------:R-:W-:-:S05]  /*13d0*/  IMAD.MOV.U32 R3, RZ, RZ, 0x6000 ;  /* 0x00006000ff037424 */ /* 0x000fca00078e00ff */
[----:B-1----:R-:W-:-:S04]  /*13e0*/  LOP3.LUT R2, R2, 0x6000, R3, 0xd8, !PT ;  /* 0x0000600002027812 */ /* 0x002fc800078ed803 */
[----:B------:R-:W-:-:S05]  /*13f0*/  LOP3.LUT R2, R2, 0x400000, RZ, 0xb8, !PT ;  /* 0x0040000002027812 */ /* 0x000fca00078eb8ff */
[----:B------:R1:W-:Y:S02]  /*1400*/  STS [UR8+0x8], R2 ;  /* 0x00000802ff007988 */ /* 0x0003e40008000808 */
.L_x_49:
[----:B------:R-:W-:Y:S05]  /*1410*/  BSYNC.RELIABLE B2 ;  /* 0x0000000000027941 */ /* 0x000fea0003800100 */
.L_x_40:
[----:B-12-45:R-:W1:Y:S02]  /*1420*/  @!P3 LDS R2, [UR8+0x8] ;  /* 0x00000808ff02b984 */ /* 0x036e640008000800 */
[----:B-1----:R-:W-:-:S05]  /*1430*/  @!P3 LOP3.LUT R2, R2, 0x8000, RZ, 0xb8, !PT ;  /* 0x000080000202b812 */ /* 0x002fca00078eb8ff */
[----:B------:R1:W-:Y:S02]  /*1440*/  @!P3 STS [UR8+0x8], R2 ;  /* 0x00000802ff00b988 */ /* 0x0003e40008000808 */
.L_x_50:
[----:B------:R-:W-:Y:S05]  /*1450*/  BSYNC.RECONVERGENT B3 ;  /* 0x0000000000037941 */ /* 0x000fea0003800200 */
.L_x_39:
        /* <DEDUP_REMOVED lines=9> */
[----:B-1-3--:R-:W-:-:S05]  /*14f0*/  IMAD.SHL.U32 R4, R2, 0x4, RZ ;  /* 0x0000000402047824 */ /* 0x00afca00078e00ff */
        /* <DEDUP_REMOVED lines=8> */
.L_x_51:
[----:B------:R-:W-:Y:S05]  /*1580*/  @P0 BRA `(.L_x_52) ;  /* 0x00000000000c0947 */ /* 0x000fea0003800000 */
[----:B------:R0:W-:Y:S01]  /*1590*/  UTMACMDFLUSH ;  /* 0x00000000000079b7 */ /* 0x0001e20000000000 */
[----:B------:R-:W-:Y:S05]  /*15a0*/  @P0 BRA `(.L_x_52) ;  /* 0x0000000000040947 */ /* 0x000fea0003800000 */
[----:B------:R-:W-:-:S04]  /*15b0*/  DEPBAR.LE SB0, 0x0 ;  /* 0x000080000000791a */ /* 0x000fc80000000000 */
.L_x_52:
[----:B------:R-:W-:Y:S05]  /*15c0*/  WARPSYNC.ALL ;  /* 0x0000000000007948 */ /* 0x000fea0003800000 */
[----:B------:R-:W-:Y:S01]  /*15d0*/  NOP ;  /* 0x0000000000007918 */ /* 0x000fe20000000000 */
[----:B--2---:R-:W-:Y:S01]  /*15e0*/  BAR.SYNC.DEFER_BLOCKING 0x0 ;  /* 0x0000000000007b1d */ /* 0x004fe20000010000 */
[----:B-1--45:R-:W-:Y:S01]  /*15f0*/  SHF.R.U32.HI R2, RZ, 0x5, R0 ;  /* 0x00000005ff027819 */ /* 0x032fe20000011600 */
[----:B------:R-:W-:-:S03]  /*1600*/  UIADD3 UR12, UPT, UPT, UR8, 0x18020, URZ ;  /* 0x00018020080c7890 */ /* 0x000fc6000fffe0ff */
[----:B------:R-:W-:Y:S01]  /*1610*/  R2UR UR22, R2 ;  /* 0x00000000021672ca */ /* 0x000fe200000e0000 */
[----:B------:R-:W-:Y:S01]  /*1620*/  VOTEU.ALL UP0, P3 ;  /* 0x0000000000ff7886 */ /* 0x000fe20001800000 */
[----:B------:R-:W-:Y:S01]  /*1630*/  UMOV UR4, 0x1 ;  /* 0x0000000100047882 */ /* 0x000fe20000000000 */
[----:B------:R-:W-:Y:S01]  /*1640*/  VOTEU.ALL UP1, P3 ;  /* 0x0000000000ff7886 */ /* 0x000fe20001820000 */
[----:B------:R-:W-:Y:S02]  /*1650*/  BSSY.RECONVERGENT B3, `(.L_x_53) ;  /* 0x0000018000037945 */ /* 0x000fe40003800200 */
[----:B------:R-:W-:-:S04]  /*1660*/  @!UP0 UIADD3 UR10, UPT, UPT, -UR4, 0x100000, URZ ;  /* 0x00100000040a8890 */ /* 0x000fc8000fffe1ff */
[----:B------:R-:W-:Y:S02]  /*1670*/  @!UP0 USHF.L.U32 UR11, UR10, 0xb, URZ ;  /* 0x0000000b0a0b8899 */ /* 0x000fe400080006ff */
[----:B------:R-:W-:Y:S02]  /*1680*/  @!UP0 USHF.L.U32 UR10, UR10, 0x1, URZ ;  /* 0x000000010a0a8899 */ /* 0x000fe400080006ff */
[----:B------:R-:W-:-:S04]  /*1690*/  @!UP0 UIADD3 UR4, UPT, UPT, -UR4, 0x100000, URZ ;  /* 0x0010000004048890 */ /* 0x000fc8000fffe1ff */
[----:B------:R-:W-:Y:S02]  /*16a0*/  @!UP0 USHF.L.U32 UR5, UR4, 0xb, URZ ;  /* 0x0000000b04058899 */ /* 0x000fe400080006ff */
[----:B------:R-:W-:Y:S01]  /*16b0*/  @!UP0 USHF.L.U32 UR4, UR4, 0x1, URZ ;  /* 0x0000000104048899 */ /* 0x000fe200080006ff */
[----:B------:R-:W-:Y:S01]  /*16c0*/  VOTEU.ALL UP0, P3 ;  /* 0x0000000000ff7886 */ /* 0x000fe20001800000 */
[----:B------:R-:W1:Y:S04]  /*16d0*/  FENCE.VIEW.ASYNC.S ;  /* 0x00000000000073c6 */ /* 0x000e680000000000 */
[----:B-1----:R1:W2:Y:S06]  /*16e0*/  @!UP0 SYNCS.EXCH.64 URZ, [UR8+0x18000], UR10 ;  /* 0x0180000a08ff85b2 */ /* 0x0022ac0008000100 */
[----:B------:R1:W2:Y:S02]  /*16f0*/  @!UP1 SYNCS.EXCH.64 URZ, [UR8+0x18020], UR4 ;  /* 0x0180200408ff95b2 */ /* 0x0002a40008000100 */
[----:B--2---:R-:W-:Y:S06]  /*1700*/  BAR.SYNC.DEFER_BLOCKING 0x0 ;  /* 0x0000000000007b1d */ /* 0x004fec0000010000 */
[----:B------:R-:W-:Y:S05]  /*1710*/  @P3 BRA `(.L_x_54) ;  /* 0x00000000002c3947 */ /* 0x000fea0003800000 */
[----:B-1----:R-:W-:Y:S02]  /*1720*/  UMOV UR4, 0x1 ;  /* 0x0000000100047882 */ /* 0x002fe40000000000 */
[----:B------:R-:W-:-:S04]  /*1730*/  UIADD3 UR10, UPT, UPT, -UR4, 0x100000, URZ ;  /* 0x00100000040a7890 */ /* 0x000fc8000fffe1ff */
[----:B------:R-:W-:Y:S02]  /*1740*/  USHF.L.U32 UR11, UR10, 0xb, URZ ;  /* 0x0000000b0a0b7899 */ /* 0x000fe400080006ff */
[----:B------:R-:W-:Y:S02]  /*1750*/  USHF.L.U32 UR10, UR10, 0x1, URZ ;  /* 0x000000010a0a7899 */ /* 0x000fe400080006ff */
[----:B------:R-:W-:-:S04]  /*1760*/  UIADD3 UR4, UPT, UPT, -UR4, 0x100000, URZ ;  /* 0x0010000004047890 */ /* 0x000fc8000fffe1ff */
[----:B------:R-:W-:Y:S02]  /*1770*/  USHF.L.U32 UR5, UR4, 0xb, URZ ;  /* 0x0000000b04057899 */ /* 0x000fe400080006ff */
[----:B------:R-:W-:Y:S01]  /*1780*/  USHF.L.U32 UR4, UR4, 0x1, URZ ;  /* 0x0000000104047899 */ /* 0x000fe200080006ff */
[----:B------:R-:W1:Y:S03]  /*1790*/  FENCE.VIEW.ASYNC.S ;  /* 0x00000000000073c6 */ /* 0x000e660000000000 */
[----:B-1----:R2:W4:Y:S08]  /*17a0*/  SYNCS.EXCH.64 URZ, [UR8+0x18008], UR10 ;  /* 0x0180080a08ff75b2 */ /* 0x0025300008000100 */
[----:B------:R2:W5:Y:S02]  /*17b0*/  SYNCS.EXCH.64 URZ, [UR8+0x18028], UR4 ;  /* 0x0180280408ff75b2 */ /* 0x0005640008000100 */
[----:B--2---:R-:W-:Y:S01]  /*17c0*/  NOP ;  /* 0x0000000000007918 */ /* 0x004fe20000000000 */
.L_x_54:
[----:B-1----:R-:W-:Y:S05]  /*17d0*/  BSYNC.RECONVERGENT B3 ;  /* 0x0000000000037941 */ /* 0x002fea0003800200 */
.L_x_53:
[----:B----45:R-:W-:Y:S06]  /*17e0*/  BAR.SYNC.DEFER_BLOCKING 0x0 ;  /* 0x0000000000007b1d */ /* 0x030fec0000010000 */
[----:B------:R-:W-:Y:S04]  /*17f0*/  BSSY.RECONVERGENT B3, `(.L_x_55) ;  /* 0x000000d000037945 */ /* 0x000fe80003800200 */
[----:B------:R-:W-:Y:S05]  /*1800*/  @P3 BRA `(.L_x_56) ;  /* 0x00000000002c3947 */ /* 0x000fea0003800000 */
[----:B------:R-:W-:Y:S02]  /*1810*/  UMOV UR4, 0x1 ;  /* 0x0000000100047882 */ /* 0x000fe40000000000 */
[----:B------:R-:W-:-:S04]  /*1820*/  UIADD3 UR10, UPT, UPT, -UR4, 0x100000, URZ ;  /* 0x00100000040a7890 */ /* 0x000fc8000fffe1ff */
[----:B------:R-:W-:Y:S02]  /*1830*/  USHF.L.U32 UR11, UR10, 0xb, URZ ;  /* 0x0000000b0a0b7899 */ /* 0x000fe400080006ff */
[----:B------:R-:W-:Y:S02]  /*1840*/  USHF.L.U32 UR10, UR10, 0x1, URZ ;  /* 0x000000010a0a7899 */ /* 0x000fe400080006ff */
[----:B------:R-:W-:-:S04]  /*1850*/  UIADD3 UR4, UPT, UPT, -UR4, 0x100000, URZ ;  /* 0x0010000004047890 */ /* 0x000fc8000fffe1ff */
[----:B------:R-:W-:Y:S02]  /*1860*/  USHF.L.U32 UR5, UR4, 0xb, URZ ;  /* 0x0000000b04057899 */ /* 0x000fe400080006ff */
[----:B------:R-:W-:Y:S01]  /*1870*/  USHF.L.U32 UR4, UR4, 0x1, URZ ;  /* 0x0000000104047899 */ /* 0x000fe200080006ff */
[----:B------:R-:W1:Y:S03]  /*1880*/  FENCE.VIEW.ASYNC.S ;  /* 0x00000000000073c6 */ /* 0x000e660000000000 */
[----:B-1----:R1:W2:Y:S08]  /*1890*/  SYNCS.EXCH.64 URZ, [UR8+0x18010], UR10 ;  /* 0x0180100a08ff75b2 */ /* 0x0022b00008000100 */
[----:B------:R1:W4:Y:S01]  /*18a0*/  SYNCS.EXCH.64 URZ, [UR8+0x18030], UR4 ;  /* 0x0180300408ff75b2 */ /* 0x0003220008000100 */
[----:B------:R-:W-:Y:S01]  /*18b0*/  NOP ;  /* 0x0000000000007918 */ /* 0x000fe20000000000 */
.L_x_56:
[----:B-1----:R-:W-:Y:S05]  /*18c0*/  BSYNC.RECONVERGENT B3 ;  /* 0x0000000000037941 */ /* 0x002fea0003800200 */
.L_x_55:
[----:B--2-4-:R-:W-:Y:S01]  /*18d0*/  BAR.SYNC.DEFER_BLOCKING 0x0 ;  /* 0x0000000000007b1d */ /* 0x014fe20000010000 */
[----:B------:R-:W-:Y:S01]  /*18e0*/  USHF.L.U32 UR15, UR7, 0x6, URZ ;  /* 0x00000006070f7899 */ /* 0x000fe200080006ff */
[----:B------:R-:W-:Y:S01]  /*18f0*/  ISETP.GE.AND P0, PT, R10, 0x1, PT ;  /* 0x000000010a00780c */ /* 0x000fe20003f06270 */
[----:B------:R-:W-:-:S03]  /*1900*/  USHF.L.U32 UR18, UR9, 0x7, URZ ;  /* 0x0000000709127899 */ /* 0x000fc600080006ff */
        /* <DEDUP_REMOVED lines=13> */
.L_x_58:
[----:B-1----:R-:W-:Y:S05]  /*19e0*/  BSYNC.RECONVERGENT B3 ;  /* 0x0000000000037941 */ /* 0x002fea0003800200 */
.L_x_57:
[----:B------:R-:W-:Y:S05]  /*19f0*/  @!P0 BRA `(.L_x_59) ;  /* 0x0000000800788947 */ /* 0x000fea0003800000 */
[----:B--2-4-:R-:W-:Y:S01]  /*1a00*/  BAR.SYNC.DEFER_BLOCKING 0x0 ;  /* 0x0000000000007b1d */ /* 0x014fe20000010000 */
[----:B------:R-:W-:Y:S01]  /*1a10*/  ELECT P1, URZ, PT ;  /* 0x0000000000ff782f */ /* 0x000fe20003820000 */
[----:B------:R-:W-:Y:S01]  /*1a20*/  @!P3 IMAD.MOV.U32 R2, RZ, RZ, 0x6000 ;  /* 0x00006000ff02b424 */ /* 0x000fe200078e00ff */
[----:B------:R-:W-:Y:S02]  /*1a30*/  UIADD3 UR4, UPT, UPT, UR8, 0x10000, URZ ;  /* 0x0001000008047890 */ /* 0x000fe4000fffe0ff */
[----:B------:R-:W-:Y:S01]  /*1a40*/  ISETP.LT.U32.AND P1, PT, R68, 0x20, P1 ;  /* 0x000000204400780c */ /* 0x000fe20000f21070 */
[----:B------:R-:W-:Y:S01]  /*1a50*/  UMOV UR7, UR15 ;  /* 0x0000000f00077c82 */ /* 0x000fe20008000000 */
[----:B------:R-:W-:Y:S01]  /*1a60*/  ELECT P0, URZ, PT ;  /* 0x0000000000ff782f */ /* 0x000fe20003800000 */
[----:B------:R-:W-:-:S03]  /*1a70*/  UMOV UR10, UR18 ;  /* 0x00000012000a7c82 */ /* 0x000fc60008000000 */
[----:B------:R-:W-:-:S07]  /*1a80*/  ISETP.LT.U32.AND P0, PT, R68, 0x20, P0 ;  /* 0x000000204400780c */ /* 0x000fce0000701070 */
[----:B------:R-:W-:Y:S01]  /*1a90*/  VOTEU.ANY UP0, P1 ;  /* 0x0000000000ff7886 */ /* 0x000fe20000800100 */
[----:B------:R-:W-:-:S04]  /*1aa0*/  VOTEU.ANY UP2, P1 ;  /* 0x0000000000ff7886 */ /* 0x000fc80000840100 */
[----:B------:R-:W-:Y:S02]  /*1ab0*/  @UP0 UIADD3 UR5, UPT, UPT, UR8, 0x18000, URZ ;  /* 0x0001800008050890 */ /* 0x000fe4000fffe0ff */
[----:B------:R1:W-:Y:S01]  /*1ac0*/  @!P3 SYNCS.ARRIVE.TRANS64 RZ, [UR8+0x18000], R2 ;  /* 0x01800002ffffb9a7 */ /* 0x0003e20008000008 */
[----:B------:R-:W-:Y:S01]  /*1ad0*/  @UP0 UMOV UR6, URZ ;  /* 0x000000ff00060c82 */ /* 0x000fe20008000000 */
[----:B------:R-:W-:Y:S01]  /*1ae0*/  BAR.SYNC.DEFER_BLOCKING 0x0 ;  /* 0x0000000000007b1d */ /* 0x000fe20000010000 */
[----:B------:R-:W-:-:S05]  /*1af0*/  UISETP.NE.U32.AND UP0, UPT, UR22, URZ, UPT ;  /* 0x000000ff1600728c */ /* 0x000fca000bf05070 */
[----:B------:R-:W-:Y:S01]  /*1b00*/  VOTEU.ANY UP1, P0 ;  /* 0x0000000000ff7886 */ /* 0x000fe20000020100 */
[----:B------:R-:W-:-:S04]  /*1b10*/  VOTEU.ANY UP3, P0 ;  /* 0x0000000000ff7886 */ /* 0x000fc80000060100 */
[----:B------:R-:W-:Y:S01]  /*1b20*/  @UP1 UIADD3 UR9, UPT, UPT, UR8, 0x18000, URZ ;  /* 0x0001800008091890 */ /* 0x000fe2000fffe0ff */
[----:B------:R-:W-:Y:S01]  /*1b30*/  @UP1 UMOV UR11, URZ ;  /* 0x000000ff000b1c82 */ /* 0x000fe20008000000 */
[----:B------:R1:W-:Y:S01]  /*1b40*/  @UP2 UTMALDG.2D [UR4], [UR24] ;  /* 0x00000004180025b4 */ /* 0x0003e20008008000 */
[----:B------:R2:W-:Y:S06]  /*1b50*/  MEMBAR.ALL.CTA ;  /* 0x0000000000007992 */ /* 0x0005ec0000008000 */
[----:B--2---:R-:W2:Y:S02]  /*1b60*/  FENCE.VIEW.ASYNC.S ;  /* 0x00000000000073c6 */ /* 0x004ea40000000000 */
[----:B--2---:R-:W-:Y:S06]  /*1b70*/  BAR.SYNC.DEFER_BLOCKING 0x0 ;  /* 0x0000000000007b1d */ /* 0x004fec0000010000 */
[----:B------:R1:W-:Y:S02]  /*1b80*/  @UP3 UTMALDG.2D [UR8], [UR26] ;  /* 0x000000081a0035b4 */ /* 0x0003e40008008000 */
[----:B------:R-:W-:Y:S06]  /*1b90*/  BAR.SYNC.DEFER_BLOCKING 0x0 ;  /* 0x0000000000007b1d */ /* 0x000fec0000010000 */
[----:B------:R-:W2:Y:S02]  /*1ba0*/  SYNCS.PHASECHK.TRANS64.TRYWAIT P0, [UR8+0x18000], RZ ;  /* 0x018000ffff0075a7 */ /* 0x000ea40008001108 */
[----:B-12---:R-:W-:Y:S05]  /*1bb0*/  @!P0 BRA `(.L_x_60) ;  /* 0x0000001000208947 */ /* 0x006fea0003800000 */
.L_x_78:
[----:B------:R-:W-:Y:S05]  /*1bc0*/  BRA.U UP0, `(.L_x_61) ;  /* 0x0000000100747547 */ /* 0x000fea000b800000 */
[----:B------:R-:W-:Y:S02]  /*1bd0*/  USHF.R.U32.HI UR6, URZ, 0x4, UR4 ;  /* 0x00000004ff067899 */ /* 0x000fe40008011604 */
[----:B------:R-:W-:Y:S02]  /*1be0*/  USHF.R.U32.HI UR10, URZ, 0x4, UR8 ;  /* 0x00000004ff0a7899 */ /* 0x000fe40008011608 */
[----:B------:R-:W-:Y:S02]  /*1bf0*/  USGXT.U32 UR6, UR6, 0xe ;  /* 0x0000000e0606789a */ /* 0x000fe40008000000 */
[----:B------:R-:W-:Y:S02]  /*1c00*/  USGXT.U32 UR10, UR10, 0xe ;  /* 0x0000000e0a0a789a */ /* 0x000fe40008000000 */
[----:B------:R-:W-:Y:S02]  /*1c10*/  UIADD3 UR34, UP0, UPT, UR6, 0x2, URZ ;  /* 0x0000000206227890 */ /* 0x000fe4000ff1e0ff */
[----:B------:R-:W-:Y:S01]  /*1c20*/  UIADD3 UR32, UP1, UPT, UR10, 0x100, URZ ;  /* 0x000001000a207890 */ /* 0x000fe2000ff3e0ff */
[----:B------:R-:W-:Y:S01]  /*1c30*/  UMOV UR4, URZ ;  /* 0x000000ff00047c82 */ /* 0x000fe20008000000 */
[----:B------:R-:W-:Y:S01]  /*1c40*/  UMOV UR5, URZ ;  /* 0x000000ff00057c82 */ /* 0x000fe20008000000 */
[----:B------:R-:W-:-:S02]  /*1c50*/  UIADD3.X UR35, UPT, UPT, UR4, 0x40004040, URZ, UP0, !UPT ;  /* 0x4000404004237890 */ /* 0x000fc400087fe4ff */
[----:B------:R-:W-:Y:S02]  /*1c60*/  UIADD3.X UR33, UPT, UPT, UR5, 0x40004040, URZ, UP1, !UPT ;  /* 0x4000404005217890 */ /* 0x000fe40008ffe4ff */
[----:B------:R-:W-:Y:S02]  /*1c70*/  UIADD3.64 UR4, UPT, UPT, UR34, 0x2, URZ ;  /* 0x0000000222047897 */ /* 0x000fe4000fffe0ff */
[----:B------:R-:W-:Y:S02]  /*1c80*/  UIADD3.64 UR16, UPT, UPT, UR32, 0x100, URZ ;  /* 0x0000010020107897 */ /* 0x000fe4000fffe0ff */
[----:B------:R-:W-:Y:S02]  /*1c90*/  UIADD3.64 UR28, UPT, UPT, UR34, 0x4, URZ ;  /* 0x00000004221c7897 */ /* 0x000fe4000fffe0ff */
[----:B------:R-:W-:Y:S01]  /*1ca0*/  UIADD3.64 UR30, UPT, UPT, UR32, 0x200, URZ ;  /* 0x00000200201e7897 */ /* 0x000fe2000fffe0ff */
[----:B------:R-:W-:Y:S01]  /*1cb0*/  UMOV UR36, 0x0 ;  /* 0x0000000000247882 */ /* 0x000fe20000000000 */
[----:B------:R-:W-:Y:S01]  /*1cc0*/  UMOV UR37, 0x4210010 ;  /* 0x0421001000257882 */ /* 0x000fe20000000000 */
[----:B------:R-:W-:Y:S01]  /*1cd0*/  UMOV UR7, 0x40004040 ;  /* 0x4000404000077882 */ /* 0x000fe20000000000 */
[----:B------:R-:W-:Y:S01]  /*1ce0*/  UMOV UR11, 0x40004040 ;  /* 0x40004040000b7882 */ /* 0x000fe20000000000 */
[----:B------:R-:W-:Y:S01]  /*1cf0*/  UMOV UR38, 0x0 ;  /* 0x0000000000267882 */ /* 0x000fe20000000000 */
[----:B------:R-:W-:Y:S01]  /*1d00*/  UMOV UR39, 0x4210010 ;  /* 0x0421001000277882 */ /* 0x000fe20000000000 */
[----:B------:R-:W-:Y:S01]  /*1d10*/  UMOV UR40, 0x0 ;  /* 0x0000000000287882 */ /* 0x000fe20000000000 */
[----:B------:R-:W-:Y:S01]  /*1d20*/  UMOV UR41, 0x4210010 ;  /* 0x0421001000297882 */ /* 0x000fe20000000000 */
[----:B------:R1:W-:Y:S01]  /*1d30*/  UTCQMMA gdesc[UR6], gdesc[UR10], tmem[UR23], tmem[UR36], idesc[UR37], !UPT ;  /* 0x00ff240a060075ea */ /* 0x0003e2000f800317 */
[----:B------:R-:W-:Y:S01]  /*1d40*/  UMOV UR42, 0x0 ;  /* 0x00000000002a7882 */ /* 0x000fe20000000000 */
[----:B------:R-:W-:Y:S01]  /*1d50*/  UMOV UR43, 0x4210010 ;  /* 0x04210010002b7882 */ /* 0x000fe20000000000 */
[----:B------:R1:W-:Y:S01]  /*1d60*/  UTCQMMA gdesc[UR34], gdesc[UR32], tmem[UR23], tmem[UR38], idesc[UR39], UPT ;  /* 0x00ff2620220075ea */ /* 0x0003e2000b800317 */
[----:B------:R1:W-:Y:S01]  /*1d70*/  UTCQMMA gdesc[UR4], gdesc[UR16], tmem[UR23], tmem[UR40], idesc[UR41], UPT ;  /* 0x00ff2810040075ea */ /* 0x0003e2000b800317 */
[----:B------:R1:W-:Y:S01]  /*1d80*/  UTCQMMA gdesc[UR28], gdesc[UR30], tmem[UR23], tmem[UR42], idesc[UR43], UPT ;  /* 0x00ff2a1e1c0075ea */ /* 0x0003e2000b800317 */
[----:B------:R-:W-:Y:S01]  /*1d90*/  NOP ;  /* 0x0000000000007918 */ /* 0x000fe20000000000 */
.L_x_61:
[----:B------:R-:W-:Y:S01]  /*1da0*/  ELECT P0, URZ, PT ;  /* 0x0000000000ff782f */ /* 0x000fe20003800000 */
[----:B-1----:R-:W-:Y:S01]  /*1db0*/  UMOV UR4, UR12 ;  /* 0x0000000c00047c82 */ /* 0x002fe20008000000 */
[----:B------:R-:W-:Y:S02]  /*1dc0*/  UMOV UR5, URZ ;  /* 0x000000ff00057c82 */ /* 0x000fe40008000000 */
[----:B------:R-:W-:-:S13]  /*1dd0*/  ISETP.LT.U32.AND P0, PT, R68, 0x20, P0 ;  /* 0x000000204400780c */ /* 0x000fda0000701070 */
[----:B------:R-:W-:Y:S01]  /*1de0*/  VOTEU.ANY UP0, P0 ;  /* 0x0000000000ff7886 */ /* 0x000fe20000000100 */
[----:B------:R-:W-:Y:S01]  /*1df0*/  VOTEU.ANY UP1, P0 ;  /* 0x0000000000ff7886 */ /* 0x000fe20000020100 */
[----:B------:R-:W-:-:S03]  /*1e00*/  ISETP.GE.U32.AND P0, PT, R10, 0x81, PT ;  /* 0x000000810a00780c */ /* 0x000fc60003f06070 */
[----:B------:R-:W-:Y:S02]  /*1e10*/  @UP0 UMOV UR4, UR4 ;  /* 0x0000000400040c82 */ /* 0x000fe40008000000 */
[----:B------:R1:W-:Y:S01]  /*1e20*/  @UP1 UTCBAR [UR4], URZ ;  /* 0x000000ff040013e9 */ /* 0x0003e200080000ff */
[----:B------:R-:W-:Y:S06]  /*1e30*/  BAR.SYNC.DEFER_BLOCKING 0x0 ;  /* 0x0000000000007b1d */ /* 0x000fec0000010000 */
[----:B------:R-:W2:Y:S02]  /*1e40*/  SYNCS.PHASECHK.TRANS64.TRYWAIT P1, [UR8+0x18020], RZ ;  /* 0x018020ffff0075a7 */ /* 0x000ea40008021108 */
[----:B-12---:R-:W-:Y:S05]  /*1e50*/  @!P1 BRA `(.L_x_62) ;  /* 0x0000000c00849947 */ /* 0x006fea0003800000 */
.L_x_79:
[----:B------:R-:W-:Y:S01]  /*1e60*/  UMOV UR4, URZ ;  /* 0x000000ff00047c82 */ /* 0x000fe20008000000 */
[----:B------:R-:W-:Y:S05]  /*1e70*/  @!P0 BRA `(.L_x_59) ;  /* 0x0000000400588947 */ /* 0x000fea0003800000 */
[----:B------:R-:W1:Y:S01]  /*1e80*/  LDCU UR29, c[0x0][0x3a0] ;  /* 0x00007400ff1d77ac */ /* 0x000e620008000800 */
[----:B------:R-:W-:Y:S01]  /*1e90*/  UMOV UR9, 0x1 ;  /* 0x0000000100097882 */ /* 0x000fe20000000000 */
[----:B------:R-:W-:-:S05]  /*1ea0*/  UMOV UR14, 0x80 ;  /* 0x00000080000e7882 */ /* 0x000fca0000000000 */
.L_x_66:
[----:B------:R-:W-:Y:S01]  /*1eb0*/  BAR.SYNC.DEFER_BLOCKING 0x0 ;  /* 0x0000000000007b1d */ /* 0x000fe20000010000 */
[----:B------:R-:W-:Y:S01]  /*1ec0*/  ULEA UR28, UR9, UR8, 0x3 ;  /* 0x00000008091c7291 */ /* 0x000fe2000f8e18ff */
[----:B------:R-:W-:Y:S01]  /*1ed0*/  @!P3 IMAD.MOV.U32 R2, RZ, RZ, 0x6000 ;  /* 0x00006000ff02b424 */ /* 0x000fe200078e00ff */
[----:B------:R-:W-:Y:S01]  /*1ee0*/  ELECT P1, URZ, PT ;  /* 0x0000000000ff782f */ /* 0x000fe20003820000 */
[----:B------:R-:W-:-:S03]  /*1ef0*/  ULEA UR12, UR9, UR8, 0xd ;  /* 0x00000008090c7291 */ /* 0x000fc6000f8e68ff */
[----:B------:R-:W-:Y:S02]  /*1f00*/  ISETP.LT.U32.AND P1, PT, R68, 0x20, P1 ;  /* 0x000000204400780c */ /* 0x000fe40000f21070 */
[----:B------:R-:W-:Y:S01]  /*1f10*/  ELECT P0, URZ, PT ;  /* 0x0000000000ff782f */ /* 0x000fe20003800000 */
[----:B------:R-:W-:-:S03]  /*1f20*/  UIADD3 UR12, UPT, UPT, UR12, 0x10000, URZ ;  /* 0x000100000c0c7890 */ /* 0x000fc6000fffe0ff */
[----:B------:R-:W-:Y:S01]  /*1f30*/  ISETP.LT.U32.AND P0, PT, R68, 0x20, P0 ;  /* 0x000000204400780c */ /* 0x000fe20000701070 */
[----:B------:R-:W-:Y:S01]  /*1f40*/  ULEA UR16, UR9, UR8, 0xe ;  /* 0x0000000809107291 */ /* 0x000fe2000f8e70ff */
[----:B------:R-:W-:Y:S01]  /*1f50*/  UMOV UR19, UR14 ;  /* 0x0000000e00137c82 */ /* 0x000fe20008000000 */
[----:B------:R-:W-:-:S04]  /*1f60*/  USHF.L.U32 UR5, UR4, 0x1f, URZ ;  /* 0x0000001f04057899 */ /* 0x000fc800080006ff */
[----:B------:R-:W-:Y:S01]  /*1f70*/  VOTEU.ANY UP0, P1 ;  /* 0x0000000000ff7886 */ /* 0x000fe20000800100 */
[----:B------:R2:W-:Y:S04]  /*1f80*/  @!P3 SYNCS.ARRIVE.TRANS64 RZ, [UR28+0x18000], R2 ;  /* 0x01800002ffffb9a7 */ /* 0x0005e8000800001c */
[----:B------:R-:W-:Y:S01]  /*1f90*/  @UP0 UIADD3 UR13, UPT, UPT, UR28, 0x18000, URZ ;  /* 0x000180001c0d0890 */ /* 0x000fe2000fffe0ff */
[----:B------:R-:W-:Y:S01]  /*1fa0*/  VOTEU.ANY UP0, P1 ;  /* 0x0000000000ff7886 */ /* 0x000fe20000800100 */
[----:B------:R-:W-:Y:S01]  /*1fb0*/  BAR.SYNC.DEFER_BLOCKING 0x0 ;  /* 0x0000000000007b1d */ /* 0x000fe20000010000 */
[----:B--2---:R-:W-:-:S05]  /*1fc0*/  IMAD.U32 R2, RZ, RZ, UR5 ;  /* 0x00000005ff027e24 */ /* 0x004fca000f8e00ff */
[----:B------:R-:W-:-:S05]  /*1fd0*/  VOTEU.ANY UP1, P0 ;  /* 0x0000000000ff7886 */ /* 0x000fca0000020100 */
[----:B------:R-:W-:Y:S01]  /*1fe0*/  @UP1 UIADD3 UR17, UPT, UPT, UR28, 0x18000, URZ ;  /* 0x000180001c111890 */ /* 0x000fe2000fffe0ff */
[----:B------:R-:W-:Y:S01]  /*1ff0*/  VOTEU.ANY UP1, P0 ;  /* 0x0000000000ff7886 */ /* 0x000fe20000020100 */
[----:B------:R2:W-:Y:S01]  /*2000*/  @UP0 UTMALDG.2D [UR12], [UR24] ;  /* 0x0000000c180005b4 */ /* 0x0005e20008008000 */
[----:B------:R-:W-:Y:S01]  /*2010*/  UISETP.NE.U32.AND UP0, UPT, UR22, URZ, UPT ;  /* 0x000000ff1600728c */ /* 0x000fe2000bf05070 */
[----:B------:R4:W-:Y:S06]  /*2020*/  MEMBAR.ALL.CTA ;  /* 0x0000000000007992 */ /* 0x0009ec0000008000 */
[----:B----4-:R-:W4:Y:S02]  /*2030*/  FENCE.VIEW.ASYNC.S ;  /* 0x00000000000073c6 */ /* 0x010f240000000000 */
[----:B----4-:R-:W-:Y:S06]  /*2040*/  BAR.SYNC.DEFER_BLOCKING 0x0 ;  /* 0x0000000000007b1d */ /* 0x010fec0000010000 */
[----:B------:R2:W-:Y:S02]  /*2050*/  @UP1 UTMALDG.2D [UR16], [UR26] ;  /* 0x000000101a0015b4 */ /* 0x0005e40008008000 */
[----:B------:R-:W-:Y:S06]  /*2060*/  BAR.SYNC.DEFER_BLOCKING 0x0 ;  /* 0x0000000000007b1d */ /* 0x000fec0000010000 */
[----:B------:R-:W4:Y:S02]  /*2070*/  SYNCS.PHASECHK.TRANS64.TRYWAIT P0, [UR28+0x18000], R2 ;  /* 0x01800002ff0075a7 */ /* 0x000f24000800111c */
[----:B--2-4-:R-:W-:Y:S05]  /*2080*/  @!P0 BRA `(.L_x_63) ;  /* 0x0000000c00048947 */ /* 0x014fea0003800000 */
.L_x_80:
        /* <DEDUP_REMOVED lines=11> */
[----:B------:R-:W-:Y:S02]  /*2140*/  UIADD3 UR6, UP0, UPT, UR16, 0x2, URZ ;  /* 0x0000000210067890 */ /* 0x000fe4000ff1e0ff */
[----:B------:R-:W-:Y:S02]  /*2150*/  UIADD3 UR32, UP1, UPT, UR30, 0x100, URZ ;  /* 0x000001001e207890 */ /* 0x000fe4000ff3e0ff */
[----:B------:R-:W-:Y:S02]  /*2160*/  UIADD3 UR34, UP2, UPT, UR16, 0x4, URZ ;  /* 0x0000000410227890 */ /* 0x000fe4000ff5e0ff */
[----:B------:R-:W-:Y:S02]  /*2170*/  UIADD3 UR36, UP3, UPT, UR30, 0x200, URZ ;  /* 0x000002001e247890 */ /* 0x000fe4000ff7e0ff */
[----:B------:R-:W-:-:S02]  /*2180*/  UIADD3.X UR7, UPT, UPT, UR17, URZ, URZ, UP0, !UPT ;  /* 0x000000ff11077290 */ /* 0x000fc400087fe4ff */
[----:B------:R-:W-:Y:S02]  /*2190*/  UIADD3.X UR33, UPT, UPT, UR31, URZ, URZ, UP1, !UPT ;  /* 0x000000ff1f217290 */ /* 0x000fe40008ffe4ff */
[----:B------:R-:W-:Y:S02]  /*21a0*/  UIADD3.X UR35, UPT, UPT, UR17, URZ, URZ, UP2, !UPT ;  /* 0x000000ff11237290 */ /* 0x000fe400097fe4ff */
[----:B------:R-:W-:Y:S01]  /*21b0*/  UIADD3.X UR37, UPT, UPT, UR31, URZ, URZ, UP3, !UPT ;  /* 0x000000ff1f257290 */ /* 0x000fe20009ffe4ff */
        /* <DEDUP_REMOVED lines=8> */
[----:B------:R2:W-:Y:S01]  /*2240*/  UTCQMMA gdesc[UR10], gdesc[UR12], tmem[UR23], tmem[UR38], idesc[UR39], UPT ;  /* 0x00ff260c0a0075ea */ /* 0x0005e2000b800317 */
[----:B------:R-:W-:Y:S01]  /*2250*/  UMOV UR44, 0x0 ;  /* 0x00000000002c7882 */ /* 0x000fe20000000000 */
[----:B------:R-:W-:Y:S01]  /*2260*/  UMOV UR45, 0x4210010 ;  /* 0x04210010002d7882 */ /* 0x000fe20000000000 */
[----:B------:R2:W-:Y:S01]  /*2270*/  UTCQMMA gdesc[UR16], gdesc[UR30], tmem[UR23], tmem[UR40], idesc[UR41], UPT ;  /* 0x00ff281e100075ea */ /* 0x0005e2000b800317 */
[----:B------:R2:W-:Y:S01]  /*2280*/  UTCQMMA gdesc[UR6], gdesc[UR32], tmem[UR23], tmem[UR42], idesc[UR43], UPT ;  /* 0x00ff2a20060075ea */ /* 0x0005e2000b800317 */
[----:B------:R2:W-:Y:S01]  /*2290*/  UTCQMMA gdesc[UR34], gdesc[UR36], tmem[UR23], tmem[UR44], idesc[UR45], UPT ;  /* 0x00ff2c24220075ea */ /* 0x0005e2000b800317 */
[----:B------:R-:W-:Y:S01]  /*22a0*/  NOP ;  /* 0x0000000000007918 */ /* 0x000fe20000000000 */
.L_x_64:
[----:B------:R-:W-:Y:S01]  /*22b0*/  ELECT P0, URZ, PT ;  /* 0x0000000000ff782f */ /* 0x000fe20003800000 */
[----:B--2---:R-:W-:-:S03]  /*22c0*/  UIADD3 UR6, UPT, UPT, UR28, 0x18020, URZ ;  /* 0x000180201c067890 */ /* 0x004fc6000fffe0ff */
[----:B------:R-:W-:Y:S01]  /*22d0*/  ISETP.LT.U32.AND P0, PT, R68, 0x20, P0 ;  /* 0x000000204400780c */ /* 0x000fe20000701070 */
[----:B------:R-:W-:-:S12]  /*22e0*/  UMOV UR7, URZ ;  /* 0x000000ff00077c82 */ /* 0x000fd80008000000 */
[----:B------:R-:W-:Y:S01]  /*22f0*/  VOTEU.ANY UP0, P0 ;  /* 0x0000000000ff7886 */ /* 0x000fe20000000100 */
[----:B------:R-:W-:-:S04]  /*2300*/  VOTEU.ANY UP1, P0 ;  /* 0x0000000000ff7886 */ /* 0x000fc80000020100 */
[----:B------:R-:W-:Y:S02]  /*2310*/  @UP0 UMOV UR6, UR6 ;  /* 0x0000000600060c82 */ /* 0x000fe40008000000 */
[----:B------:R2:W-:Y:S01]  /*2320*/  @UP1 UTCBAR [UR6], URZ ;  /* 0x000000ff060013e9 */ /* 0x0005e200080000ff */
[----:B------:R-:W-:Y:S06]  /*2330*/  BAR.SYNC.DEFER_BLOCKING 0x0 ;  /* 0x0000000000007b1d */ /* 0x000fec0000010000 */
[----:B------:R-:W4:Y:S02]  /*2340*/  SYNCS.PHASECHK.TRANS64.TRYWAIT P0, [UR28+0x18020], R2 ;  /* 0x01802002ff0075a7 */ /* 0x000f24000800111c */
[----:B--2-4-:R-:W-:Y:S05]  /*2350*/  @!P0 BRA `(.L_x_65) ;  /* 0x00000008005c8947 */ /* 0x014fea0003800000 */
.L_x_81:
[----:B------:R-:W-:Y:S02]  /*2360*/  UIADD3 UR9, UPT, UPT, UR9, 0x1, URZ ;  /* 0x0000000109097890 */ /* 0x000fe4000fffe0ff */
[----:B------:R-:W-:Y:S02]  /*2370*/  UIADD3 UR14, UPT, UPT, UR14, 0x80, URZ ;  /* 0x000000800e0e7890 */ /* 0x000fe4000fffe0ff */
[----:B------:R-:W-:-:S04]  /*2380*/  UISETP.NE.U32.AND UP0, UPT, UR9, 0x4, UPT ;  /* 0x000000040900788c */ /* 0x000fc8000bf05070 */
[----:B------:R-:W-:Y:S02]  /*2390*/  USEL UR5, URZ, 0x1, UP0 ;  /* 0x00000001ff057887 */ /* 0x000fe40008000000 */
[----:B------:R-:W-:Y:S02]  /*23a0*/  USEL UR9, UR9, URZ, UP0 ;  /* 0x000000ff09097287 */ /* 0x000fe40008000000 */
[----:B-1----:R-:W-:Y:S02]  /*23b0*/  UISETP.GE.AND UP0, UPT, UR14, UR29, UPT ;  /* 0x0000001d0e00728c */ /* 0x002fe4000bf06270 */
[----:B------:R-:W-:-:S07]  /*23c0*/  ULOP3.LUT UR4, UR4, UR5, URZ, 0x3c, !UPT ;  /* 0x0000000504047292 */ /* 0x000fce000f8e3cff */
[----:B------:R-:W-:Y:S05]  /*23d0*/  BRA.U !UP0, `(.L_x_66) ;  /* 0xfffffff908b47547 */ /* 0x000fea000b83ffff */
.L_x_59:
[----:B--2-4-:R-:W-:Y:S01]  /*23e0*/  BAR.SYNC.DEFER_BLOCKING 0x0 ;  /* 0x0000000000007b1d */ /* 0x014fe20000010000 */
[----:B------:R-:W-:-:S05]  /*23f0*/  IMAD.SHL.U32 R2, R0, 0x40, RZ ;  /* 0x0000004000027824 */ /* 0x000fca00078e00ff */
[----:B------:R-:W-:Y:S04]  /*2400*/  BSSY.RECONVERGENT B3, `(.L_x_67) ;  /* 0x0000004000037945 */ /* 0x000fe80003800200 */
[----:B------:R-:W-:Y:S05]  /*2410*/  @P3 BRA `(.L_x_68) ;  /* 0x0000000000083947 */ /* 0x000fea0003800000 */
[----:B------:R-:W1:Y:S02]  /*2420*/  SYNCS.CCTL.IV [UR8+0x18000] ;  /* 0x01800000ff0079b1 */ /* 0x000e640008000008 */
[----:B-1----:R-:W1:Y:S02]  /*2430*/  SYNCS.CCTL.IV [UR8+0x18020] ;  /* 0x01802000ff0079b1 */ /* 0x002e640008000008 */
.L_x_68:
[----:B------:R-:W-:Y:S05]  /*2440*/  BSYNC.RECONVERGENT B3 ;  /* 0x0000000000037941 */ /* 0x000fea0003800200 */
.L_x_67:
[----:B-1----:R-:W-:Y:S06]  /*2450*/  BAR.SYNC.DEFER_BLOCKING 0x0 ;  /* 0x0000000000007b1d */ /* 0x002fec0000010000 */
[----:B------:R-:W-:Y:S04]  /*2460*/  BSSY.RECONVERGENT B3, `(.L_x_69) ;  /* 0x0000004000037945 */ /* 0x000fe80003800200 */
[----:B------:R-:W-:Y:S05]  /*2470*/  @P3 BRA `(.L_x_70) ;  /* 0x0000000000083947 */ /* 0x000fea0003800000 */
[----:B------:R-:W1:Y:S02]  /*2480*/  SYNCS.CCTL.IV [UR8+0x18008] ;  /* 0x01800800ff0079b1 */ /* 0x000e640008000008 */
[----:B-1----:R-:W1:Y:S02]  /*2490*/  SYNCS.CCTL.IV [UR8+0x18028] ;  /* 0x01802800ff0079b1 */ /* 0x002e640008000008 */
.L_x_70:
[----:B------:R-:W-:Y:S05]  /*24a0*/  BSYNC.RECONVERGENT B3 ;  /* 0x0000000000037941 */ /* 0x000fea0003800200 */
.L_x_69:
[----:B-1----:R-:W-:Y:S06]  /*24b0*/  BAR.SYNC.DEFER_BLOCKING 0x0 ;  /* 0x0000000000007b1d */ /* 0x002fec0000010000 */
[----:B------:R-:W-:Y:S04]  /*24c0*/  BSSY.RECONVERGENT B3, `(.L_x_71) ;  /* 0x0000004000037945 */ /* 0x000fe80003800200 */
[----:B------:R-:W-:Y:S05]  /*24d0*/  @P3 BRA `(.L_x_72) ;  /* 0x0000000000083947 */ /* 0x000fea0003800000 */
[----:B------:R-:W1:Y:S02]  /*24e0*/  SYNCS.CCTL.IV [UR8+0x18010] ;  /* 0x01801000ff0079b1 */ /* 0x000e640008000008 */
[----:B-1----:R-:W1:Y:S02]  /*24f0*/  SYNCS.CCTL.IV [UR8+0x18030] ;  /* 0x01803000ff0079b1 */ /* 0x002e640008000008 */
.L_x_72:
[----:B------:R-:W-:Y:S05]  /*2500*/  BSYNC.RECONVERGENT B3 ;  /* 0x0000000000037941 */ /* 0x000fea0003800200 */
.L_x_71:
[----:B-1----:R-:W-:Y:S06]  /*2510*/  BAR.SYNC.DEFER_BLOCKING 0x0 ;  /* 0x0000000000007b1d */ /* 0x002fec0000010000 */
[----:B------:R-:W-:Y:S04]  /*2520*/  BSSY.RECONVERGENT B3, `(.L_x_73) ;  /* 0x0000004000037945 */ /* 0x000fe80003800200 */
[----:B------:R-:W-:Y:S05]  /*2530*/  @P3 BRA `(.L_x_74) ;  /* 0x0000000000083947 */ /* 0x000fea0003800000 */
[----:B------:R-:W1:Y:S02]  /*2540*/  SYNCS.CCTL.IV [UR8+0x18018] ;  /* 0x01801800ff0079b1 */ /* 0x000e640008000008 */
[----:B-1----:R-:W1:Y:S02]  /*2550*/  SYNCS.CCTL.IV [UR8+0x18038] ;  /* 0x01803800ff0079b1 */ /* 0x002e640008000008 */
.L_x_74:
[----:B------:R-:W-:Y:S05]  /*2560*/  BSYNC.RECONVERGENT B3 ;  /* 0x0000000000037941 */ /* 0x000fea0003800200 */
.L_x_73:
[----:B------:R-:W-:Y:S01]  /*2570*/  USHF.L.U32 UR22, UR22, 0x15, URZ ;  /* 0x0000001516167899 */ /* 0x000fe200080006ff */
[----:B------:R-:W-:Y:S01]  /*2580*/  IMAD.SHL.U32 R3, R0, 0x10, RZ ;  /* 0x0000001000037824 */ /* 0x000fe200078e00ff */
[----:B------:R-:W-:Y:S01]  /*2590*/  LOP3.LUT R2, R2, 0x1800, RZ, 0xc0, !PT ;  /* 0x0000180002027812 */ /* 0x000fe200078ec0ff */
[C---:B---3--:R-:W-:Y:S01]  /*25a0*/  IMAD.SHL.U32 R4, R0.reuse, 0x4, RZ ;  /* 0x0000000400047824 */ /* 0x048fe200078e00ff */
[----:B------:R-:W-:Y:S01]  /*25b0*/  ULOP3.LUT UR22, UR22, 0x600000, URZ, 0xc0, !UPT ;  /* 0x0060000016167892 */ /* 0x000fe2000f8ec0ff */
[----:B------:R-:W-:Y:S01]  /*25c0*/  IMAD.SHL.U32 R0, R0, 0x80, RZ ;  /* 0x0000008000007824 */ /* 0x000fe200078e00ff */
[----:B------:R-:W-:Y:S02]  /*25d0*/  LOP3.LUT R3, R2, 0x70, R3, 0xf8, !PT ;  /* 0x0000007002037812 */ /* 0x000fe400078ef803 */
[----:B------:R-:W-:Y:S01]  /*25e0*/  ELECT P0, URZ, PT ;  /* 0x0000000000ff782f */ /* 0x000fe20003800000 */
[----:B------:R-:W-:Y:S01]  /*25f0*/  UIADD3 UR22, UPT, UPT, UR23, UR22, URZ ;  /* 0x0000001617167290 */ /* 0x000fe2000fffe0ff */
[----:B------:R-:W-:Y:S01]  /*2600*/  LOP3.LUT R3, R3, 0x40, R4, 0x78, !PT ;  /* 0x0000004003037812 */ /* 0x000fe200078e7804 */
[----:B------:R-:W-:Y:S01]  /*2610*/  UMOV UR9, UR18 ;  /* 0x0000001200097c82 */ /* 0x000fe20008000000 */
[----:B------:R-:W-:Y:S01]  /*2620*/  ISETP.LT.U32.AND P0, PT, R68, 0x20, P0 ;  /* 0x000000204400780c */ /* 0x000fe20000701070 */
[----:B------:R-:W-:Y:S01]  /*2630*/  UMOV UR10, UR15 ;  /* 0x0000000f000a7c82 */ /* 0x000fe20008000000 */
[----:B------:R-:W-:-:S04]  /*2640*/  LOP3.LUT R0, R3, 0x780, R0, 0xf8, !PT ;  /* 0x0000078003007812 */ /* 0x000fc800078ef800 */
[----:B------:R-:W-:Y:S01]  /*2650*/  LDTM.16dp32bit_t0_t15.x64 R4, tmem[UR22] ;  /* 0x00000016000479ee */ /* 0x000fe20008b00000 */
[----:B------:R-:W2:Y:S01]  /*2660*/  LDTM.16dp32bit_t16_t31.x64 R4, tmem[UR22+0x40] ;  /* 0x00004016000479ee */ /* 0x000ea20008b20000 */
[C---:B------:R-:W-:Y:S01]  /*2670*/  LOP3.LUT R2, R0.reuse, 0x10, RZ, 0x3c, !PT ;  /* 0x0000001000027812 */ /* 0x040fe200078e3cff */
[----:B------:R-:W-:Y:S01]  /*2680*/  NOP ;  /* 0x0000000000007918 */ /* 0x000fe20000000000 */
[----:B------:R-:W-:-:S03]  /*2690*/  LOP3.LUT R3, R0, 0x20, RZ, 0x3c, !PT ;  /* 0x0000002000037812 */ /* 0x000fc600078e3cff */
[----:B--2---:R-:W-:Y:S01]  /*26a0*/  VOTEU.ANY UP1, P0 ;  /* 0x0000000000ff7886 */ /* 0x004fe20000020100 */
[----:B------:R-:W-:Y:S01]  /*26b0*/  VOTEU.ANY UP0, P0 ;  /* 0x0000000000ff7886 */ /* 0x000fe20000000100 */
[----:B------:R-:W-:Y:S02]  /*26c0*/  F2FP.SATFINITE.E4M3.F32.PACK_AB_MERGE_C R6, R7, R6, RZ ;  /* 0x000000060706723e */ /* 0x000fe400048070ff */
[----:B------:R-:W-:Y:S02]  /*26d0*/  F2FP.SATFINITE.E4M3.F32.PACK_AB_MERGE_C R10, R11, R10, RZ ;  /* 0x0000000a0b0a723e */ /* 0x000fe400048070ff */
[----:B------:R-:W-:Y:S02]  /*26e0*/  F2FP.SATFINITE.E4M3.F32.PACK_AB_MERGE_C R14, R15, R14, RZ ;  /* 0x0000000e0f0e723e */ /* 0x000fe400048070ff */
[----:B------:R-:W-:Y:S02]  /*26f0*/  F2FP.SATFINITE.E4M3.F32.PACK_AB_MERGE_C R7, R19, R18, RZ ;  /* 0x000000121307723e */ /* 0x000fe400048070ff */
[----:B------:R-:W-:-:S02]  /*2700*/  F2FP.SATFINITE.E4M3.F32.PACK_AB_MERGE_C R22, R23, R22, RZ ;  /* 0x000000161716723e */ /* 0x000fc400048070ff */
[----:B------:R-:W-:Y:S02]  /*2710*/  F2FP.SATFINITE.E4M3.F32.PACK_AB_MERGE_C R26, R27, R26, RZ ;  /* 0x0000001a1b1a723e */ /* 0x000fe400048070ff */
        /* <DEDUP_REMOVED lines=10> */
[----:B------:R-:W-:-:S02]  /*27c0*/  F2FP.SATFINITE.E4M3.F32.PACK_AB_MERGE_C R4, R5, R4, R6 ;  /* 0x000000040504723e */ /* 0x000fc40004807006 */
[----:B------:R-:W-:Y:S02]  /*27d0*/  F2FP.SATFINITE.E4M3.F32.PACK_AB_MERGE_C R5, R9, R8, R10 ;  /* 0x000000080905723e */ /* 0x000fe4000480700a */
[----:B------:R-:W-:Y:S02]  /*27e0*/  F2FP.SATFINITE.E4M3.F32.PACK_AB_MERGE_C R6, R13, R12, R14 ;  /* 0x0000000c0d06723e */ /* 0x000fe4000480700e */
[----:B------:R-:W-:Y:S02]  /*27f0*/  F2FP.SATFINITE.E4M3.F32.PACK_AB_MERGE_C R7, R17, R16, R7 ;  /* 0x000000101107723e */ /* 0x000fe40004807007 */
[----:B------:R-:W-:Y:S02]  /*2800*/  F2FP.SATFINITE.E4M3.F32.PACK_AB_MERGE_C R20, R21, R20, R22 ;  /* 0x000000141514723e */ /* 0x000fe40004807016 */
[----:B------:R-:W-:Y:S01]  /*2810*/  F2FP.SATFINITE.E4M3.F32.PACK_AB_MERGE_C R21, R25, R24, R26 ;  /* 0x000000181915723e */ /* 0x000fe2000480701a */
[----:B-1----:R1:W-:Y:S01]  /*2820*/  STS.128 [R0+UR8], R4 ;  /* 0x0000000400007988 */ /* 0x0023e20008000c08 */
[----:B------:R-:W-:-:S02]  /*2830*/  F2FP.SATFINITE.E4M3.F32.PACK_AB_MERGE_C R22, R29, R28, R30 ;  /* 0x0000001c1d16723e */ /* 0x000fc4000480701e */
[----:B------:R-:W-:Y:S02]  /*2840*/  F2FP.SATFINITE.E4M3.F32.PACK_AB_MERGE_C R23, R33, R32, R23 ;  /* 0x000000202117723e */ /* 0x000fe40004807017 */
[----:B------:R-:W-:Y:S02]  /*2850*/  F2FP.SATFINITE.E4M3.F32.PACK_AB_MERGE_C R36, R37, R36, R38 ;  /* 0x000000242524723e */ /* 0x000fe40004807026 */
[----:B------:R-:W-:Y:S01]  /*2860*/  F2FP.SATFINITE.E4M3.F32.PACK_AB_MERGE_C R37, R41, R40, R42 ;  /* 0x000000282925723e */ /* 0x000fe2000480702a */
[----:B------:R1:W-:Y:S01]  /*2870*/  STS.128 [R2+UR8], R20 ;  /* 0x0000001402007988 */ /* 0x0003e20008000c08 */
[----:B------:R-:W-:Y:S02]  /*2880*/  F2FP.SATFINITE.E4M3.F32.PACK_AB_MERGE_C R38, R45, R44, R46 ;  /* 0x0000002c2d26723e */ /* 0x000fe4000480702e */
[----:B------:R-:W-:Y:S02]  /*2890*/  F2FP.SATFINITE.E4M3.F32.PACK_AB_MERGE_C R39, R49, R48, R50 ;  /* 0x000000303127723e */ /* 0x000fe40004807032 */
[----:B------:R-:W-:-:S02]  /*28a0*/  F2FP.SATFINITE.E4M3.F32.PACK_AB_MERGE_C R52, R53, R52, R54 ;  /* 0x000000343534723e */ /* 0x000fc40004807036 */
[----:B------:R-:W-:Y:S01]  /*28b0*/  F2FP.SATFINITE.E4M3.F32.PACK_AB_MERGE_C R53, R57, R56, R58 ;  /* 0x000000383935723e */ /* 0x000fe2000480703a */
[----:B------:R1:W-:Y:S01]  /*28c0*/  STS.128 [R3+UR8], R36 ;  /* 0x0000002403007988 */ /* 0x0003e20008000c08 */
[----:B------:R-:W-:Y:S02]  /*28d0*/  F2FP.SATFINITE.E4M3.F32.PACK_AB_MERGE_C R54, R61, R60, R62 ;  /* 0x0000003c3d36723e */ /* 0x000fe4000480703e */
[----:B------:R-:W-:Y:S02]  /*28e0*/  F2FP.SATFINITE.E4M3.F32.PACK_AB_MERGE_C R55, R65, R64, R66 ;  /* 0x000000404137723e */ /* 0x000fe40004807042 */
[----:B------:R-:W-:-:S05]  /*28f0*/  LOP3.LUT R8, R0, 0x30, RZ, 0x3c, !PT ;  /* 0x0000003000087812 */ /* 0x000fca00078e3cff */
[----:B------:R1:W-:Y:S01]  /*2900*/  STS.128 [R8+UR8], R52 ;  /* 0x0000003408007988 */ /* 0x0003e20008000c08 */
[----:B------:R2:W-:Y:S06]  /*2910*/  MEMBAR.ALL.CTA ;  /* 0x0000000000007992 */ /* 0x0005ec0000008000 */
[----:B--2---:R-:W2:Y:S02]  /*2920*/  FENCE.VIEW.ASYNC.S ;  /* 0x00000000000073c6 */ /* 0x004ea40000000000 */
[----:B--2---:R-:W-:Y:S06]  /*2930*/  BAR.SYNC.DEFER_BLOCKING 0x0 ;  /* 0x0000000000007b1d */ /* 0x004fec0000010000 */
[----:B------:R1:W-:Y:S01]  /*2940*/  @UP1 UTMASTG.2D [UR8], [UR20] ;  /* 0x00000008140013b5 */ /* 0x0003e20008008000 */
[----:B------:R0:W-:Y:S01]  /*2950*/  UTMACMDFLUSH ;  /* 0x00000000000079b7 */ /* 0x0001e20000000000 */
[----:B------:R-:W-:-:S04]  /*2960*/  DEPBAR.LE SB0, 0x0 ;  /* 0x000080000000791a */ /* 0x000fc80000000000 */
[----:B------:R-:W-:Y:S08]  /*2970*/  BAR.SYNC.DEFER_BLOCKING 0x0 ;  /* 0x0000000000007b1d */ /* 0x000ff00000010000 */
[----:B------:R-:W-:Y:S06]  /*2980*/  BAR.SYNC.DEFER_BLOCKING 0x0 ;  /* 0x0000000000007b1d */ /* 0x000fec0000010000 */
[----:B-1----:R-:W-:Y:S05]  /*2990*/  @P2 BRA `(.L_x_75) ;  /* 0x0000000000a02947 */ /* 0x002fea0003800000 */
[----:B------:R-:W1:Y:S01]  /*29a0*/  S2UR UR5, SR_CgaCtaId ;  /* 0x00000000000579c3 */ /* 0x000e620000008800 */
[----:B------:R-:W-:Y:S01]  /*29b0*/  NOP ;  /* 0x0000000000007918 */ /* 0x000fe20000000000 */
[----:B------:R-:W-:Y:S01]  /*29c0*/  UMOV UR4, 0x50 ;  /* 0x0000005000047882 */ /* 0x000fe20000000000 */
[----:B------:R-:W-:Y:S02]  /*29d0*/  IMAD.U32 R0, RZ, RZ, UR23 ;  /* 0x00000017ff007e24 */ /* 0x000fe4000f8e00ff */
[----:B------:R-:W-:Y:S02]  /*29e0*/  IMAD.MOV.U32 R3, RZ, RZ, 0xf ;  /* 0x0000000fff037424 */ /* 0x000fe400078e00ff */
[----:B------:R-:W-:Y:S01]  /*29f0*/  IMAD.MOV.U32 R7, RZ, RZ, 0x1 ;  /* 0x00000001ff077424 */ /* 0x000fe200078e00ff */
[----:B------:R-:W-:-:S04]  /*2a00*/  LOP3.LUT R0, R0, 0xffff, RZ, 0xc0, !PT ;  /* 0x0000ffff00007812 */ /* 0x000fc800078ec0ff */
[----:B------:R-:W-:-:S05]  /*2a10*/  SHF.R.U32.HI R0, RZ, 0x5, R0 ;  /* 0x00000005ff007819 */ /* 0x000fca0000011600 */
[----:B------:R-:W-:Y:S01]  /*2a20*/  VIADD R2, R0, 0x10 ;  /* 0x0000001000027836 */ /* 0x000fe20000000000 */
[----:B------:R-:W-:Y:S01]  /*2a30*/  SHF.L.U32 R0, R3, R0, RZ ;  /* 0x0000000003007219 */ /* 0x000fe200000006ff */
[----:B-1----:R-:W-:-:S03]  /*2a40*/  ULEA UR6, UR5, UR4, 0x18 ;  /* 0x0000000405067291 */ /* 0x002fc6000f8ec0ff */
[----:B------:R-:W-:-:S04]  /*2a50*/  SHF.L.U32 R3, R7, R2, RZ ;  /* 0x0000000207037219 */ /* 0x000fc800000006ff */
[----:B------:R-:W-:Y:S02]  /*2a60*/  LOP3.LUT R0, R3, R0, RZ, 0xfc, !PT ;  /* 0x0000000003007212 */ /* 0x000fe400078efcff */
[----:B------:R-:W1:Y:S02]  /*2a70*/  LDS R5, [UR6] ;  /* 0x00000006ff057984 */ /* 0x000e640008000800 */
[C---:B------:R-:W-:Y:S02]  /*2a80*/  LOP3.LUT R2, R0.reuse, 0xffff, RZ, 0xc0, !PT ;  /* 0x0000ffff00027812 */ /* 0x040fe400078ec0ff */
[----:B-1----:R-:W-:-:S04]  /*2a90*/  LOP3.LUT R3, R0, 0xffff, R5, 0x80, !PT ;  /* 0x0000ffff00037812 */ /* 0x002fc800078e8005 */
[----:B------:R-:W-:-:S13]  /*2aa0*/  ISETP.NE.AND P0, PT, R3, R2, PT ;  /* 0x000000020300720c */ /* 0x000fda0003f05270 */
[----:B------:R-:W-:Y:S05]  /*2ab0*/  @P0 BRA `(.L_x_76) ;  /* 0x0000000000500947 */ /* 0x000fea0003800000 */
[----:B------:R-:W-:Y:S02]  /*2ac0*/  SHF.R.U32.HI R5, RZ, 0x10, R5 ;  /* 0x00000010ff057819 */ /* 0x000fe40000011605 */
[----:B------:R-:W-:-:S04]  /*2ad0*/  SHF.R.U32.HI R2, RZ, 0x10, R0 ;  /* 0x00000010ff027819 */ /* 0x000fc80000011600 */
[----:B------:R-:W-:-:S04]  /*2ae0*/  LOP3.LUT R5, R5, R2, RZ, 0xc0, !PT ;  /* 0x0000000205057212 */ /* 0x000fc800078ec0ff */
[----:B------:R-:W-:-:S13]  /*2af0*/  ISETP.NE.AND P0, PT, R5, R2, PT ;  /* 0x000000020500720c */ /* 0x000fda0003f05270 */
[----:B------:R-:W-:Y:S05]  /*2b00*/  @P0 BRA `(.L_x_77) ;  /* 0x0000000000300947 */ /* 0x000fea0003800000 */
[----:B------:R-:W-:Y:S01]  /*2b10*/  R2UR UR4, R0 ;  /* 0x00000000000472ca */ /* 0x000fe200000e0000 */
[----:B------:R-:W-:Y:S01]  /*2b20*/  VOTEU.ANY UR5, UPT, PT ;  /* 0x0000000000057886 */ /* 0x000fe200038e0100 */
[----:B------:R-:W1:Y:S01]  /*2b30*/  S2R R0, SR_LANEID ;  /* 0x0000000000007919 */ /* 0x000e620000000000 */
[----:B------:R-:W-:-:S10]  /*2b40*/  UFLO.U32 UR5, UR5 ;  /* 0x00000005000572bd */ /* 0x000fd400080e0000 */
[----:B------:R-:W-:-:S06]  /*2b50*/  ULOP3.LUT UR4, URZ, UR4, URZ, 0x33, !UPT ;  /* 0x00000004ff047292 */ /* 0x000fcc000f8e33ff */
[----:B------:R-:W-:-:S04]  /*2b60*/  IMAD.U32 R2, RZ, RZ, UR4 ;  /* 0x00000004ff027e24 */ /* 0x000fc8000f8e00ff */
[----:B------:R-:W2:Y:S02]  /*2b70*/  REDUX UR7, R2 ;  /* 0x00000000020773c4 */ /* 0x000ea40000000000 */
[----:B------:R3:W-:Y:S01]  /*2b80*/  UTCATOMSWS.AND URZ, UR4 ;  /* 0x0000000400ff79e3 */ /* 0x0007e20008000000 */
[----:B-1----:R-:W-:Y:S01]  /*2b90*/  ISETP.EQ.U32.AND P0, PT, R0, UR5, PT ;  /* 0x0000000500007c0c */ /* 0x002fe2000bf02070 */
[----:B--2---:R-:W-:-:S12]  /*2ba0*/  IMAD.U32 R0, RZ, RZ, UR7 ;  /* 0x00000007ff007e24 */ /* 0x004fd8000f8e00ff */
[----:B------:R3:W-:Y:S01]  /*2bb0*/  @P0 ATOMS.AND RZ, [UR6], R0 ;  /* 0x00000000ffff098c */ /* 0x0007e2000a800006 */
[----:B------:R-:W-:Y:S05]  /*2bc0*/  BRA `(.L_x_75) ;  /* 0x0000000000147947 */ /* 0x000fea0003800000 */
.L_x_77:
[----:B------:R-:W-:-:S07]  /*2bd0*/  MOV R2, 0x2bf0 ;  /* 0x00002bf000027802 */ /* 0x000fce0000000f00 */
[----:B------:R-:W-:Y:S05]  /*2be0*/  CALL.REL.NOINC `($__internal_0_$__cuda_sm10x_tcgen05_guardrail_trap_col_being_dealloced_not_returned_by_alloc) ;  /* 0x0000000000447944 */ /* 0x000fea0003c00000 */
[----:B------:R-:W-:Y:S05]  /*2bf0*/  BRA `(.L_x_75) ;  /* 0x0000000000087947 */ /* 0x000fea0003800000 */
.L_x_76:
[----:B------:R-:W-:-:S07]  /*2c00*/  MOV R2, 0x2c20 ;  /* 0x00002c2000027802 */ /* 0x000fce0000000f00 */
[----:B------:R-:W-:Y:S05]  /*2c10*/  CALL.REL.NOINC `($__internal_2_$__cuda_sm10x_tcgen05_guardrail_trap_unallocated_columns_being_dealloced) ;  /* 0x0000000000507944 */ /* 0x000fea0003c00000 */
.L_x_75:
[----:B------:R-:W-:Y:S01]  /*2c20*/  NOP ;  /* 0x0000000000007918 */ /* 0x000fe20000000000 */
[----:B---3--:R-:W-:Y:S05]  /*2c30*/  EXIT ;  /* 0x000000000000794d */ /* 0x008fea0003800000 */
.L_x_60:
[----:B------:R-:W1:Y:S02]  /*2c40*/  SYNCS.PHASECHK.TRANS64.TRYWAIT P0, [UR8+0x18000], RZ ;  /* 0x018000ffff0075a7 */ /* 0x000e640008001108 */
[----:B-1----:R-:W-:Y:S05]  /*2c50*/  @!P0 BRA `(.L_x_60) ;  /* 0xfffffffc00f88947 */ /* 0x002fea000383ffff */
[----:B------:R-:W-:Y:S05]  /*2c60*/  BRA `(.L_x_78) ;  /* 0xffffffec00d47947 */ /* 0x000fea000383ffff */
.L_x_62:
[----:B------:R-:W1:Y:S02]  /*2c70*/  SYNCS.PHASECHK.TRANS64.TRYWAIT P1, [UR8+0x18020], RZ ;  /* 0x018020ffff0075a7 */ /* 0x000e640008021108 */
[----:B-1----:R-:W-:Y:S05]  /*2c80*/  @!P1 BRA `(.L_x_62) ;  /* 0xfffffffc00f89947 */ /* 0x002fea000383ffff */
[----:B------:R-:W-:Y:S05]  /*2c90*/  BRA `(.L_x_79) ;  /* 0xfffffff000707947 */ /* 0x000fea000383ffff */
.L_x_63:
[----:B------:R-:W2:Y:S02]  /*2ca0*/  SYNCS.PHASECHK.TRANS64.TRYWAIT P0, [UR28+0x18000], R2 ;  /* 0x01800002ff0075a7 */ /* 0x000ea4000800111c */
[----:B--2---:R-:W-:Y:S05]  /*2cb0*/  @!P0 BRA `(.L_x_63) ;  /* 0xfffffffc00f88947 */ /* 0x004fea000383ffff */
[----:B------:R-:W-:Y:S05]  /*2cc0*/  BRA `(.L_x_80) ;  /* 0xfffffff000f07947 */ /* 0x000fea000383ffff */
.L_x_65:
[----:B------:R-:W2:Y:S02]  /*2cd0*/  SYNCS.PHASECHK.TRANS64.TRYWAIT P0, [UR28+0x18020], R2 ;  /* 0x01802002ff0075a7 */ /* 0x000ea4000800111c */
[----:B--2---:R-:W-:Y:S05]  /*2ce0*/  @!P0 BRA `(.L_x_65) ;  /* 0xfffffffc00f88947 */ /* 0x004fea000383ffff */
[----:B------:R-:W-:Y:S05]  /*2cf0*/  BRA `(.L_x_81) ;  /* 0xfffffff400987947 */ /* 0x000fea000383ffff */
        .weak           $__internal_0_$__cuda_sm10x_tcgen05_guardrail_trap_col_being_dealloced_not_returned_by_alloc
        .type           $__internal_0_$__cuda_sm10x_tcgen05_guardrail_trap_col_being_dealloced_not_returned_by_alloc,@function
        .size           $__internal_0_$__cuda_sm10x_tcgen05_guardrail_trap_col_being_dealloced_not_returned_by_alloc,($__internal_1_$__cuda_sm10x_tcgen05_guardrail_trap_phase_invalid_during_alloc - $__internal_0_$__cuda_sm10x_tcgen05_guardrail_trap_col_being_dealloced_not_returned_by_alloc)
$__internal_0_$__cuda_sm10x_tcgen05_guardrail_trap_col_being_dealloced_not_returned_by_alloc:
[----:B------:R-:W-:Y:S05]  /*2d00*/  BPT.TRAP 0x1 ;  /* 0x000000040000795c */ /* 0x000fea0000300000 */
[----:B------:R-:W-:-:S04]  /*2d10*/  IMAD.MOV.U32 R3, RZ, RZ, 0x0 ;  /* 0x00000000ff037424 */ /* 0x000fc800078e00ff */
[----:B------:R-:W-:Y:S05]  /*2d20*/  RET.REL.NODEC R2 `(gluon_tcgen05) ;  /* 0xffffffd002b47950 */ /* 0x000fea0003c3ffff */
        .weak           $__internal_1_$__cuda_sm10x_tcgen05_guardrail_trap_phase_invalid_during_alloc
        .type           $__internal_1_$__cuda_sm10x_tcgen05_guardrail_trap_phase_invalid_during_alloc,@function
        .size           $__internal_1_$__cuda_sm10x_tcgen05_guardrail_trap_phase_invalid_during_alloc,($__internal_2_$__cuda_sm10x_tcgen05_guardrail_trap_unallocated_columns_being_dealloced - $__internal_1_$__cuda_sm10x_tcgen05_guardrail_trap_phase_invalid_during_alloc)
$__internal_1_$__cuda_sm10x_tcgen05_guardrail_trap_phase_invalid_during_alloc:
[----:B------:R-:W-:Y:S05]  /*2d30*/  BPT.TRAP 0x1 ;  /* 0x000000040000795c */ /* 0x000fea0000300000 */
[----:B------:R-:W-:-:S04]  /*2d40*/  IMAD.MOV.U32 R3, RZ, RZ, 0x0 ;  /* 0x00000000ff037424 */ /* 0x000fc800078e00ff */
[----:B------:R-:W-:Y:S05]  /*2d50*/  RET.REL.NODEC R2 `(gluon_tcgen05) ;  /* 0xffffffd002a87950 */ /* 0x000fea0003c3ffff */
        .weak           $__internal_2_$__cuda_sm10x_tcgen05_guardrail_trap_unallocated_columns_being_dealloced
        .type           $__internal_2_$__cuda_sm10x_tcgen05_guardrail_trap_unallocated_columns_being_dealloced,@function
        .size           $__internal_2_$__cuda_sm10x_tcgen05_guardrail_trap_unallocated_columns_being_dealloced,(.L_x_85 - $__internal_2_$__cuda_sm10x_tcgen05_guardrail_trap_unallocated_columns_being_dealloced)
$__internal_2_$__cuda_sm10x_tcgen05_guardrail_trap_unallocated_columns_being_dealloced:
[----:B------:R-:W-:Y:S05]  /*2d60*/  BPT.TRAP 0x1 ;  /* 0x000000040000795c */ /* 0x000fea0000300000 */
[----:B------:R-:W-:-:S04]  /*2d70*/  IMAD.MOV.U32 R3, RZ, RZ, 0x0 ;  /* 0x00000000ff037424 */ /* 0x000fc800078e00ff */
[----:B------:R-:W-:Y:S05]  /*2d80*/  RET.REL.NODEC R2 `(gluon_tcgen05) ;  /* 0xffffffd0029c7950 */ /* 0x000fea0003c3ffff */
.L_x_82:
[----:B------:R-:W-:-:S00]  /*2d90*/  BRA `(.L_x_82) ;  /* 0xfffffffc00fc7947 */ /* 0x000fc0000383ffff */
[----:B------:R-:W-:-:S00]  /*2da0*/  NOP ;  /* 0x0000000000007918 */ /* 0x000fc00000000000 */
        /* <DEDUP_REMOVED lines=13> */
.L_x_85:


//--------------------- .nv.shared.gluon_tcgen05  --------------------------
	.section	.nv.shared.gluon_tcgen05,"aw",@nobits
	.sectionflags	@""
	.align	16
	.zero		1024


//--------------------- .nv.shared.reserved.0     --------------------------
	.section	.nv.shared.reserved.0,"aw",@nobits
	.align	8
	.weak		__nv_reservedSMEM_offset_0_alias
	.size		__nv_reservedSMEM_offset_0_alias, 0, 64
	.other		__nv_reservedSMEM_offset_0_alias,@"STO_CUDA_RESERVED_SHARED STV_DEFAULT"
__nv_reservedSMEM_offset_0_alias:
	.zero		0
.nv.shared.reserved.0:
	.zero		64
	.weak		__nv_reservedSMEM_allocation_phase
	.type		__nv_reservedSMEM_allocation_phase,@object
	.size		__nv_reservedSMEM_allocation_phase,(.L_0 - __nv_reservedSMEM_allocation_phase)
__nv_reservedSMEM_allocation_phase:
	.zero		1
.L_0:
	.zero		7
	.weak		__nv_reservedSMEM_devtool_atexit_pc
	.type		__nv_reservedSMEM_devtool_atexit_pc,@object
	.size		__nv_reservedSMEM_devtool_atexit_pc,(__nv_reservedSMEM_allocation_mask - __nv_reservedSMEM_devtool_atexit_pc)
__nv_reservedSMEM_devtool_atexit_pc:
	.zero		8
	.weak		__nv_reservedSMEM_allocation_mask
	.type		__nv_reservedSMEM_allocation_mask,@object
	.size		__nv_reservedSMEM_allocation_mask,(.L_2 - __nv_reservedSMEM_allocation_mask)
__nv_reservedSMEM_allocation_mask:
	.zero		4
.L_2:


//--------------------- .nv.constant0.gluon_tcgen05 --------------------------
	.section	.nv.constant0.gluon_tcgen05,"a",@progbits
	.sectionflags	@""
	.align	4
.nv.constant0.gluon_tcgen05:
	.zero		976


//--------------------- SYMBOLS --------------------------

	.type		.nv.reservedSmem.offset0,@object
	.size		.nv.reservedSmem.offset0,0x4
	.type		.nv.reservedSmem.cap,@object
	.size		.nv.reservedSmem.cap,0x4
